	.target	sm_100a

	.elftype	@"ET_EXEC"


//--------------------- .note.nv.tkinfo           --------------------------
	.section	.note.nv.tkinfo,"",@"SHT_NOTE"
	.sectionflags	@"SHF_NOTE_NV_TKINFO"
	.tkinfo
        /*0018*/ 	.word	0x00000002
        /*0030*/ 	.string	""
        /*0030*/ 	.string	"ptxas"
        /*0030*/ 	.string	"Cuda compilation tools, release 13.0, V13.0.88"
        /*0030*/ 	.string	"Build cuda_13.0.r13.0/compiler.36424714_0"
        /*0030*/ 	.string	"-arch sm_100a -m 64 "



//--------------------- .note.nv.cuinfo           --------------------------
	.section	.note.nv.cuinfo,"",@"SHT_NOTE"
	.sectionflags	@"SHF_NOTE_NV_CUINFO"
        /*0018*/ 	.short	0x0002
        /*001a*/ 	.short	0x0064
        /*001c*/ 	.short	0x0082
	.zero		2


//--------------------- .nv.info                  --------------------------
	.section	.nv.info,"",@"SHT_CUDA_INFO"
	.align	4


	//----- nvinfo : EIATTR_REGCOUNT
	.align		4
        /*0000*/ 	.byte	0x04, 0x2f
        /*0002*/ 	.short	(.L_19 - .L_18)
	.align		4
.L_18:
        /*0004*/ 	.word	index@(_ZN7cutlass13device_kernelINS_4gemm6kernel13GemmUniversalIN4cute5tupleIJiiiiEEENS1_10collective13CollectiveMmaINS1_35MainloopSm100TmaUmmaWarpSpecializedILi3ELi2ELi4ENS5_IJNS4_1CILi2EEESB_NSA_ILi1EEEEEEEENS5_IJNSA_ILi256EEENSA_ILi64EEENSA_ILi32EEEEEENS_6half_tENS5_IJlSC_lEEESJ_SK_NS4_8TiledMMAINS4_8MMA_AtomIJNS4_26SM100_MMA_F16BF16_2x1SM_SSISJ_SJ_fLi256ELi64ELNS4_4UMMA5MajorE0ELSP_0ELNSO_7ScaleInE0ELSQ_0EEEEEENS4_6LayoutINS5_IJSC_SC_SC_EEENS5_IJNSA_ILi0EEESV_SV_EEEEENS5_IJNS4_10UnderscoreESY_SY_EEEEENS4_28SM100_TMA_2SM_LOAD_MULTICASTENS4_14ComposedLayoutINS4_7SwizzleILi2ELi4ELi3EEENS4_18smem_ptr_flag_bitsILi16EEENST_INS5_IJNSA_ILi8EEESH_EEENS5_IJSH_SC_EEEEEEEvNS4_8identityENS4_18SM100_TMA_2SM_LOADES1B_vS1C_EENS_8epilogue10collective18CollectiveEpilogueINS1F_23Sm100TmaWarpSpecializedILi3ELi2ELi32ELb1ELb0EEEJNS5_IJNSA_ILi128EEESG_SH_EEENS5_IJNST_IS1K_SC_EENST_ISH_SC_EEEEESJ_SK_SJ_SK_NS1F_6fusion15FusionCallbacksIS1J_NS1P_17LinearCombinationISJ_fSJ_fLNS_15FloatRoundStyleE2EEES1L_S1O_JEEENS4_5SM1004TMEM4LOAD26SM100_TMEM_LOAD_32dp32b32xENS4_13SM90_TMA_LOADES1B_NS4_39AutoVectorizingCopyWithAssumedAlignmentILi128EEENS4_14SM90_TMA_STOREES1B_S21_S21_EEEvvEEEEvNT_6ParamsE)
        /*0008*/ 	.word	0x00000078


	//----- nvinfo : EIATTR_FRAME_SIZE
	.align		4
.L_19:
        /*000c*/ 	.byte	0x04, 0x11
        /*000e*/ 	.short	(.L_21 - .L_20)
	.align		4
.L_20:
        /*0010*/ 	.word	index@($__internal_2_$__cuda_sm10x_tcgen05_guardrail_trap_unallocated_columns_being_dealloced)
        /*0014*/ 	.word	0x00000000


	//----- nvinfo : EIATTR_FRAME_SIZE
	.align		4
.L_21:
        /*0018*/ 	.byte	0x04, 0x11
        /*001a*/ 	.short	(.L_23 - .L_22)
	.align		4
.L_22:
        /*001c*/ 	.word	index@($__internal_1_$__cuda_sm10x_tcgen05_guardrail_trap_phase_invalid_during_alloc)
        /*0020*/ 	.word	0x00000000


	//----- nvinfo : EIATTR_FRAME_SIZE
	.align		4
.L_23:
        /*0024*/ 	.byte	0x04, 0x11
        /*0026*/ 	.short	(.L_25 - .L_24)
	.align		4
.L_24:
        /*0028*/ 	.word	index@($__internal_0_$__cuda_sm10x_tcgen05_guardrail_trap_col_being_dealloced_not_returned_by_alloc)
        /*002c*/ 	.word	0x00000000


	//----- nvinfo : EIATTR_FRAME_SIZE
	.align		4
.L_25:
        /*0030*/ 	.byte	0x04, 0x11
        /*0032*/ 	.short	(.L_27 - .L_26)
	.align		4
.L_26:
        /*0034*/ 	.word	index@(_ZN7cutlass13device_kernelINS_4gemm6kernel13GemmUniversalIN4cute5tupleIJiiiiEEENS1_10collective13CollectiveMmaINS1_35MainloopSm100TmaUmmaWarpSpecializedILi3ELi2ELi4ENS5_IJNS4_1CILi2EEESB_NSA_ILi1EEEEEEEENS5_IJNSA_ILi256EEENSA_ILi64EEENSA_ILi32EEEEEENS_6half_tENS5_IJlSC_lEEESJ_SK_NS4_8TiledMMAINS4_8MMA_AtomIJNS4_26SM100_MMA_F16BF16_2x1SM_SSISJ_SJ_fLi256ELi64ELNS4_4UMMA5MajorE0ELSP_0ELNSO_7ScaleInE0ELSQ_0EEEEEENS4_6LayoutINS5_IJSC_SC_SC_EEENS5_IJNSA_ILi0EEESV_SV_EEEEENS5_IJNS4_10UnderscoreESY_SY_EEEEENS4_28SM100_TMA_2SM_LOAD_MULTICASTENS4_14ComposedLayoutINS4_7SwizzleILi2ELi4ELi3EEENS4_18smem_ptr_flag_bitsILi16EEENST_INS5_IJNSA_ILi8EEESH_EEENS5_IJSH_SC_EEEEEEEvNS4_8identityENS4_18SM100_TMA_2SM_LOADES1B_vS1C_EENS_8epilogue10collective18CollectiveEpilogueINS1F_23Sm100TmaWarpSpecializedILi3ELi2ELi32ELb1ELb0EEEJNS5_IJNSA_ILi128EEESG_SH_EEENS5_IJNST_IS1K_SC_EENST_ISH_SC_EEEEESJ_SK_SJ_SK_NS1F_6fusion15FusionCallbacksIS1J_NS1P_17LinearCombinationISJ_fSJ_fLNS_15FloatRoundStyleE2EEES1L_S1O_JEEENS4_5SM1004TMEM4LOAD26SM100_TMEM_LOAD_32dp32b32xENS4_13SM90_TMA_LOADES1B_NS4_39AutoVectorizingCopyWithAssumedAlignmentILi128EEENS4_14SM90_TMA_STOREES1B_S21_S21_EEEvvEEEEvNT_6ParamsE)
        /*0038*/ 	.word	0x00000000


	//----- nvinfo : EIATTR_MIN_STACK_SIZE
	.align		4
.L_27:
        /*003c*/ 	.byte	0x04, 0x12
        /*003e*/ 	.short	(.L_29 - .L_28)
	.align		4
.L_28:
        /*0040*/ 	.word	index@(_ZN7cutlass13device_kernelINS_4gemm6kernel13GemmUniversalIN4cute5tupleIJiiiiEEENS1_10collective13CollectiveMmaINS1_35MainloopSm100TmaUmmaWarpSpecializedILi3ELi2ELi4ENS5_IJNS4_1CILi2EEESB_NSA_ILi1EEEEEEEENS5_IJNSA_ILi256EEENSA_ILi64EEENSA_ILi32EEEEEENS_6half_tENS5_IJlSC_lEEESJ_SK_NS4_8TiledMMAINS4_8MMA_AtomIJNS4_26SM100_MMA_F16BF16_2x1SM_SSISJ_SJ_fLi256ELi64ELNS4_4UMMA5MajorE0ELSP_0ELNSO_7ScaleInE0ELSQ_0EEEEEENS4_6LayoutINS5_IJSC_SC_SC_EEENS5_IJNSA_ILi0EEESV_SV_EEEEENS5_IJNS4_10UnderscoreESY_SY_EEEEENS4_28SM100_TMA_2SM_LOAD_MULTICASTENS4_14ComposedLayoutINS4_7SwizzleILi2ELi4ELi3EEENS4_18smem_ptr_flag_bitsILi16EEENST_INS5_IJNSA_ILi8EEESH_EEENS5_IJSH_SC_EEEEEEEvNS4_8identityENS4_18SM100_TMA_2SM_LOADES1B_vS1C_EENS_8epilogue10collective18CollectiveEpilogueINS1F_23Sm100TmaWarpSpecializedILi3ELi2ELi32ELb1ELb0EEEJNS5_IJNSA_ILi128EEESG_SH_EEENS5_IJNST_IS1K_SC_EENST_ISH_SC_EEEEESJ_SK_SJ_SK_NS1F_6fusion15FusionCallbacksIS1J_NS1P_17LinearCombinationISJ_fSJ_fLNS_15FloatRoundStyleE2EEES1L_S1O_JEEENS4_5SM1004TMEM4LOAD26SM100_TMEM_LOAD_32dp32b32xENS4_13SM90_TMA_LOADES1B_NS4_39AutoVectorizingCopyWithAssumedAlignmentILi128EEENS4_14SM90_TMA_STOREES1B_S21_S21_EEEvvEEEEvNT_6ParamsE)
        /*0044*/ 	.word	0x00000000
.L_29:


//--------------------- .nv.compat                --------------------------
	.section	.nv.compat,"",@"SHT_CUDA_COMPAT_INFO"
	.align	4
        /*0000*/ 	.byte	0x02, 0x09, 0x01, 0x00, 0x02, 0x02, 0x02, 0x00, 0x02, 0x05, 0x05, 0x00, 0x03, 0x07, 0x01, 0x01
        /*0010*/ 	.byte	0x02, 0x03, 0x01, 0x00, 0x02, 0x06, 0x01, 0x00, 0x04, 0x0b, 0x08, 0x00, 0x09, 0x00, 0x00, 0x00
        /*0020*/ 	.byte	0x00, 0x00, 0x00, 0x00


//--------------------- .nv.info._ZN7cutlass13device_kernelINS_4gemm6kernel13GemmUniversalIN4cute5tupleIJiiiiEEENS1_10collective13CollectiveMmaINS1_35MainloopSm100TmaUmmaWarpSpecializedILi3ELi2ELi4ENS5_IJNS4_1CILi2EEESB_NSA_ILi1EEEEEEEENS5_IJNSA_ILi256EEENSA_ILi64EEENSA_ILi32EEEEEENS_6half_tENS5_IJlSC_lEEESJ_SK_NS4_8TiledMMAINS4_8MMA_AtomIJNS4_26SM100_MMA_F16BF16_2x1SM_SSISJ_SJ_fLi256ELi64ELNS4_4UMMA5MajorE0ELSP_0ELNSO_7ScaleInE0ELSQ_0EEEEEENS4_6LayoutINS5_IJSC_SC_SC_EEENS5_IJNSA_ILi0EEESV_SV_EEEEENS5_IJNS4_10UnderscoreESY_SY_EEEEENS4_28SM100_TMA_2SM_LOAD_MULTICASTENS4_14ComposedLayoutINS4_7SwizzleILi2ELi4ELi3EEENS4_18smem_ptr_flag_bitsILi16EEENST_INS5_IJNSA_ILi8EEESH_EEENS5_IJSH_SC_EEEEEEEvNS4_8identityENS4_18SM100_TMA_2SM_LOADES1B_vS1C_EENS_8epilogue10collective18CollectiveEpilogueINS1F_23Sm100TmaWarpSpecializedILi3ELi2ELi32ELb1ELb0EEEJNS5_IJNSA_ILi128EEESG_SH_EEENS5_IJNST_IS1K_SC_EENST_ISH_SC_EEEEESJ_SK_SJ_SK_NS1F_6fusion15FusionCallbacksIS1J_NS1P_17LinearCombinationISJ_fSJ_fLNS_15FloatRoundStyleE2EEES1L_S1O_JEEENS4_5SM1004TMEM4LOAD26SM100_TMEM_LOAD_32dp32b32xENS4_13SM90_TMA_LOADES1B_NS4_39AutoVectorizingCopyWithAssumedAlignmentILi128EEENS4_14SM90_TMA_STOREES1B_S21_S21_EEEvvEEEEvNT_6ParamsE --------------------------
	.section	.nv.info._ZN7cutlass13device_kernelINS_4gemm6kernel13GemmUniversalIN4cute5tupleIJiiiiEEENS1_10collective13CollectiveMmaINS1_35MainloopSm100TmaUmmaWarpSpecializedILi3ELi2ELi4ENS5_IJNS4_1CILi2EEESB_NSA_ILi1EEEEEEEENS5_IJNSA_ILi256EEENSA_ILi64EEENSA_ILi32EEEEEENS_6half_tENS5_IJlSC_lEEESJ_SK_NS4_8TiledMMAINS4_8MMA_AtomIJNS4_26SM100_MMA_F16BF16_2x1SM_SSISJ_SJ_fLi256ELi64ELNS4_4UMMA5MajorE0ELSP_0ELNSO_7ScaleInE0ELSQ_0EEEEEENS4_6LayoutINS5_IJSC_SC_SC_EEENS5_IJNSA_ILi0EEESV_SV_EEEEENS5_IJNS4_10UnderscoreESY_SY_EEEEENS4_28SM100_TMA_2SM_LOAD_MULTICASTENS4_14ComposedLayoutINS4_7SwizzleILi2ELi4ELi3EEENS4_18smem_ptr_flag_bitsILi16EEENST_INS5_IJNSA_ILi8EEESH_EEENS5_IJSH_SC_EEEEEEEvNS4_8identityENS4_18SM100_TMA_2SM_LOADES1B_vS1C_EENS_8epilogue10collective18CollectiveEpilogueINS1F_23Sm100TmaWarpSpecializedILi3ELi2ELi32ELb1ELb0EEEJNS5_IJNSA_ILi128EEESG_SH_EEENS5_IJNST_IS1K_SC_EENST_ISH_SC_EEEEESJ_SK_SJ_SK_NS1F_6fusion15FusionCallbacksIS1J_NS1P_17LinearCombinationISJ_fSJ_fLNS_15FloatRoundStyleE2EEES1L_S1O_JEEENS4_5SM1004TMEM4LOAD26SM100_TMEM_LOAD_32dp32b32xENS4_13SM90_TMA_LOADES1B_NS4_39AutoVectorizingCopyWithAssumedAlignmentILi128EEENS4_14SM90_TMA_STOREES1B_S21_S21_EEEvvEEEEvNT_6ParamsE,"",@"SHT_CUDA_INFO"
	.sectionflags	@""
	.align	4


	//----- nvinfo : EIATTR_CUDA_API_VERSION
	.align		4
        /*0000*/ 	.byte	0x04, 0x37
        /*0002*/ 	.short	(.L_31 - .L_30)
.L_30:
        /*0004*/ 	.word	0x00000082


	//----- nvinfo : EIATTR_KPARAM_INFO
	.align		4
.L_31:
        /*0008*/ 	.byte	0x04, 0x17
        /*000a*/ 	.short	(.L_33 - .L_32)
.L_32:
        /*000c*/ 	.word	0x00000000
        /*0010*/ 	.short	0x0000
        /*0012*/ 	.short	0x0000
        /*0014*/ 	.byte	0x00, 0xf0, 0x01, 0x20


	//----- nvinfo : EIATTR_AT_ENTRY_FRAGMENTS
	.align		4
.L_33:
        /*0018*/ 	.byte	0x04, 0x4f
        /*001a*/ 	.short	(.L_35 - .L_34)


	//   ....[0]....
.L_34:
        /*001c*/ 	.word	0x00000007


	//----- nvinfo : EIATTR_RESERVED_SMEM_USED
	.align		4
.L_35:
        /*0020*/ 	.byte	0x01, 0x41
	.zero		2


	//----- nvinfo : EIATTR_SPARSE_MMA_MASK
	.align		4
        /*0024*/ 	.byte	0x03, 0x50
        /*0026*/ 	.short	0x0000


	//----- nvinfo : EIATTR_TCGEN05_2CTA_USED
	.align		4
        /*0028*/ 	.byte	0x01, 0x52
	.zero		2


	//----- nvinfo : EIATTR_MAXREG_COUNT
	.align		4
        /*002c*/ 	.byte	0x03, 0x1b
        /*002e*/ 	.short	0x00ff


	//----- nvinfo : EIATTR_NUM_BARRIERS
	.align		4
        /*0030*/ 	.byte	0x02, 0x4c
        /*0032*/ 	.byte	0x07
	.zero		1


	//----- nvinfo : EIATTR_EXTERNS
	.align		4
        /*0034*/ 	.byte	0x04, 0x0f
        /*0036*/ 	.short	(.L_37 - .L_36)


	//   ....[0]....
	.align		4
.L_36:
        /*0038*/ 	.word	index@(__assertfail)


	//----- nvinfo : EIATTR_MERCURY_ISA_VERSION
	.align		4
.L_37:
        /*003c*/ 	.byte	0x03, 0x5f
        /*003e*/ 	.short	0x0101


	//----- nvinfo : EIATTR_INT_WARP_WIDE_INSTR_OFFSETS
	.align		4
        /*0040*/ 	.byte	0x04, 0x31
        /*0042*/ 	.short	(.L_39 - .L_38)


	//   ....[0]....
.L_38:
        /*0044*/ 	.word	0x00000da0


	//   ....[1]....
        /*0048*/ 	.word	0x00000e50


	//   ....[2]....
        /*004c*/ 	.word	0x00004200


	//   ....[3]....
        /*0050*/ 	.word	0x00004220


	//   ....[4]....
        /*0054*/ 	.word	0x00004250


	//   ....[5]....
        /*0058*/ 	.word	0x00004e30


	//   ....[6]....
        /*005c*/ 	.word	0x00004eb0


	//   ....[7]....
        /*0060*/ 	.word	0x00004fc0


	//   ....[8]....
        /*0064*/ 	.word	0x000050d0


	//----- nvinfo : EIATTR_COOP_GROUP_MASK_REGIDS
	.align		4
.L_39:
        /*0068*/ 	.byte	0x04, 0x29
        /*006a*/ 	.short	(.L_41 - .L_40)


	//   ....[0]....
.L_40:
        /*006c*/ 	.word	0xffffffff


	//   ....[1]....
        /*0070*/ 	.word	0xffffffff


	//   ....[2]....
        /*0074*/ 	.word	0xffffffff


	//   ....[3]....
        /*0078*/ 	.word	0xffffffff


	//   ....[4]....
        /*007c*/ 	.word	0xffffffff


	//   ....[5]....
        /*0080*/ 	.word	0xffffffff


	//   ....[6]....
        /*0084*/ 	.word	0xffffffff


	//   ....[7]....
        /*0088*/ 	.word	0xffffffff


	//   ....[8]....
        /*008c*/ 	.word	0xffffffff


	//   ....[9]....
        /*0090*/ 	.word	0xffffffff


	//   ....[10]....
        /*0094*/ 	.word	0xffffffff


	//   ....[11]....
        /*0098*/ 	.word	0xffffffff


	//   ....[12]....
        /*009c*/ 	.word	0xffffffff


	//   ....[13]....
        /*00a0*/ 	.word	0xffffffff


	//----- nvinfo : EIATTR_COOP_GROUP_INSTR_OFFSETS
	.align		4
.L_41:
        /*00a4*/ 	.byte	0x04, 0x28
        /*00a6*/ 	.short	(.L_43 - .L_42)


	//   ....[0]....
.L_42:
        /*00a8*/ 	.word	0x000000b0


	//   ....[1]....
        /*00ac*/ 	.word	0x00000520


	//   ....[2]....
        /*00b0*/ 	.word	0x000006d0


	//   ....[3]....
        /*00b4*/ 	.word	0x00000850


	//   ....[4]....
        /*00b8*/ 	.word	0x00000950


	//   ....[5]....
        /*00bc*/ 	.word	0x00000ac0


	//   ....[6]....
        /*00c0*/ 	.word	0x00000c60


	//   ....[7]....
        /*00c4*/ 	.word	0x00000ec0


	//   ....[8]....
        /*00c8*/ 	.word	0x00002260


	//   ....[9]....
        /*00cc*/ 	.word	0x000030c0


	//   ....[10]....
        /*00d0*/ 	.word	0x00003590


	//   ....[11]....
        /*00d4*/ 	.word	0x000035c0


	//   ....[12]....
        /*00d8*/ 	.word	0x00004100


	//   ....[13]....
        /*00dc*/ 	.word	0x00004310


	//----- nvinfo : EIATTR_VRC_CTA_INIT_COUNT
	.align		4
.L_43:
        /*00e0*/ 	.byte	0x02, 0x4a
        /*00e2*/ 	.byte	0x80
	.zero		1


	//----- nvinfo : EIATTR_SYSCALL_OFFSETS
	.align		4
        /*00e4*/ 	.byte	0x04, 0x46
        /*00e6*/ 	.short	(.L_45 - .L_44)


	//   ....[0]....
.L_44:
        /*00e8*/ 	.word	0x00005db0


	//   ....[1]....
        /*00ec*/ 	.word	0x00005ea0


	//   ....[2]....
        /*00f0*/ 	.word	0x00006740


	//   ....[3]....
        /*00f4*/ 	.word	0x00007410


	//----- nvinfo : EIATTR_MBARRIER_INSTR_OFFSETS
	.align		4
.L_45:
        /*00f8*/ 	.byte	0x04, 0x39
        /*00fa*/ 	.short	(.L_47 - .L_46)


	//   ....[0]....
.L_46:
        /*00fc*/ 	.word	0x00000660
        /*0100*/ 	.word	0x000000ff
        /*0104*/ 	.word	0x00000000
        /*0108*/ 	.short	0x0100
        /*010a*/ 	.byte	0x04
	.zero		1


	//   ....[1]....
        /*010c*/ 	.word	0x00000670
        /*0110*/ 	.word	0x000000ff
        /*0114*/ 	.word	0x00000018
        /*0118*/ 	.short	0x0100
        /*011a*/ 	.byte	0x04
	.zero		1


	//   ....[2]....
        /*011c*/ 	.word	0x00000680
        /*0120*/ 	.word	0x000000ff
        /*0124*/ 	.word	0x00000008
        /*0128*/ 	.short	0x0100
        /*012a*/ 	.byte	0x04
	.zero		1


	//   ....[3]....
        /*012c*/ 	.word	0x00000690
        /*0130*/ 	.word	0x000000ff
        /*0134*/ 	.word	0x00000020
        /*0138*/ 	.short	0x0100
        /*013a*/ 	.byte	0x04
	.zero		1


	//   ....[4]....
        /*013c*/ 	.word	0x000006a0
        /*0140*/ 	.word	0x000000ff
        /*0144*/ 	.word	0x00000010
        /*0148*/ 	.short	0x0100
        /*014a*/ 	.byte	0x04
	.zero		1


	//   ....[5]....
        /*014c*/ 	.word	0x000006b0
        /*0150*/ 	.word	0x000000ff
        /*0154*/ 	.word	0x00000028
        /*0158*/ 	.short	0x0100
        /*015a*/ 	.byte	0x04
	.zero		1


	//   ....[6]....
        /*015c*/ 	.word	0x000007e0
        /*0160*/ 	.word	0x000000ff
        /*0164*/ 	.word	0x00000030
        /*0168*/ 	.short	0x0100
        /*016a*/ 	.byte	0x04
	.zero		1


	//   ....[7]....
        /*016c*/ 	.word	0x000007f0
        /*0170*/ 	.word	0x000000ff
        /*0174*/ 	.word	0x00000048
        /*0178*/ 	.short	0x0100
        /*017a*/ 	.byte	0x04
	.zero		1


	//   ....[8]....
        /*017c*/ 	.word	0x00000800
        /*0180*/ 	.word	0x000000ff
        /*0184*/ 	.word	0x00000038
        /*0188*/ 	.short	0x0100
        /*018a*/ 	.byte	0x04
	.zero		1


	//   ....[9]....
        /*018c*/ 	.word	0x00000810
        /*0190*/ 	.word	0x000000ff
        /*0194*/ 	.word	0x00000050
        /*0198*/ 	.short	0x0100
        /*019a*/ 	.byte	0x04
	.zero		1


	//   ....[10]....
        /*019c*/ 	.word	0x00000820
        /*01a0*/ 	.word	0x000000ff
        /*01a4*/ 	.word	0x00000040
        /*01a8*/ 	.short	0x0100
        /*01aa*/ 	.byte	0x04
	.zero		1


	//   ....[11]....
        /*01ac*/ 	.word	0x00000830
        /*01b0*/ 	.word	0x000000ff
        /*01b4*/ 	.word	0x00000058
        /*01b8*/ 	.short	0x0100
        /*01ba*/ 	.byte	0x04
	.zero		1


	//   ....[12]....
        /*01bc*/ 	.word	0x00000920
        /*01c0*/ 	.word	0x000000ff
        /*01c4*/ 	.word	0x00000060
        /*01c8*/ 	.short	0x0100
        /*01ca*/ 	.byte	0x06
	.zero		1


	//   ....[13]....
        /*01cc*/ 	.word	0x00000930
        /*01d0*/ 	.word	0x000000ff
        /*01d4*/ 	.word	0x00000068
        /*01d8*/ 	.short	0x0100
        /*01da*/ 	.byte	0x06
	.zero		1


	//   ....[14]....
        /*01dc*/ 	.word	0x00000a70
        /*01e0*/ 	.word	0x000000ff
        /*01e4*/ 	.word	0x00000070
        /*01e8*/ 	.short	0x0100
        /*01ea*/ 	.byte	0x06
	.zero		1


	//   ....[15]....
        /*01ec*/ 	.word	0x00000a80
        /*01f0*/ 	.word	0x000000ff
        /*01f4*/ 	.word	0x00000080
        /*01f8*/ 	.short	0x0100
        /*01fa*/ 	.byte	0x06
	.zero		1


	//   ....[16]....
        /*01fc*/ 	.word	0x00000a90
        /*0200*/ 	.word	0x000000ff
        /*0204*/ 	.word	0x00000078
        /*0208*/ 	.short	0x0100
        /*020a*/ 	.byte	0x06
	.zero		1


	//   ....[17]....
        /*020c*/ 	.word	0x00000aa0
        /*0210*/ 	.word	0x000000ff
        /*0214*/ 	.word	0x00000088
        /*0218*/ 	.short	0x0100
        /*021a*/ 	.byte	0x06
	.zero		1


	//   ....[18]....
        /*021c*/ 	.word	0x00000bd0
        /*0220*/ 	.word	0x000000ff
        /*0224*/ 	.word	0x00000090
        /*0228*/ 	.short	0x0100
        /*022a*/ 	.byte	0x04
	.zero		1


	//   ....[19]....
        /*022c*/ 	.word	0x00000be0
        /*0230*/ 	.word	0x000000ff
        /*0234*/ 	.word	0x000000b0
        /*0238*/ 	.short	0x0100
        /*023a*/ 	.byte	0x04
	.zero		1


	//   ....[20]....
        /*023c*/ 	.word	0x00000bf0
        /*0240*/ 	.word	0x000000ff
        /*0244*/ 	.word	0x00000098
        /*0248*/ 	.short	0x0100
        /*024a*/ 	.byte	0x04
	.zero		1


	//   ....[21]....
        /*024c*/ 	.word	0x00000c00
        /*0250*/ 	.word	0x000000ff
        /*0254*/ 	.word	0x000000b8
        /*0258*/ 	.short	0x0100
        /*025a*/ 	.byte	0x04
	.zero		1


	//   ....[22]....
        /*025c*/ 	.word	0x00000c10
        /*0260*/ 	.word	0x000000ff
        /*0264*/ 	.word	0x000000a0
        /*0268*/ 	.short	0x0100
        /*026a*/ 	.byte	0x04
	.zero		1


	//   ....[23]....
        /*026c*/ 	.word	0x00000c20
        /*0270*/ 	.word	0x000000ff
        /*0274*/ 	.word	0x000000c0
        /*0278*/ 	.short	0x0100
        /*027a*/ 	.byte	0x04
	.zero		1


	//   ....[24]....
        /*027c*/ 	.word	0x00000c30
        /*0280*/ 	.word	0x000000ff
        /*0284*/ 	.word	0x000000a8
        /*0288*/ 	.short	0x0100
        /*028a*/ 	.byte	0x04
	.zero		1


	//   ....[25]....
        /*028c*/ 	.word	0x00000c40
        /*0290*/ 	.word	0x000000ff
        /*0294*/ 	.word	0x000000c8
        /*0298*/ 	.short	0x0100
        /*029a*/ 	.byte	0x04
	.zero		1


	//   ....[26]....
        /*029c*/ 	.word	0x00000d40
        /*02a0*/ 	.word	0x000000ff
        /*02a4*/ 	.word	0x000000d0
        /*02a8*/ 	.short	0x0100
        /*02aa*/ 	.byte	0x04
	.zero		1


	//   ....[27]....
        /*02ac*/ 	.word	0x00000d50
        /*02b0*/ 	.word	0x000000ff
        /*02b4*/ 	.word	0x000000e0
        /*02b8*/ 	.short	0x0100
        /*02ba*/ 	.byte	0x04
	.zero		1


	//   ....[28]....
        /*02bc*/ 	.word	0x00000d60
        /*02c0*/ 	.word	0x000000ff
        /*02c4*/ 	.word	0x000000d8
        /*02c8*/ 	.short	0x0100
        /*02ca*/ 	.byte	0x04
	.zero		1


	//   ....[29]....
        /*02cc*/ 	.word	0x00000d70
        /*02d0*/ 	.word	0x000000ff
        /*02d4*/ 	.word	0x000000e8
        /*02d8*/ 	.short	0x0100
        /*02da*/ 	.byte	0x04
	.zero		1


	//   ....[30]....
        /*02dc*/ 	.word	0x00000e70
        /*02e0*/ 	.word	0x000000ff
        /*02e4*/ 	.word	0x000000f0
        /*02e8*/ 	.short	0x0100
        /*02ea*/ 	.byte	0x06
	.zero		1


	//   ....[31]....
        /*02ec*/ 	.word	0x00001aa0
        /*02f0*/ 	.word	0x00000000
        /*02f4*/ 	.word	0x000000e0
        /*02f8*/ 	.short	0x010a
        /*02fa*/ 	.byte	0xff
	.zero		1


	//   ....[32]....
        /*02fc*/ 	.word	0x00001ac0
        /*0300*/ 	.word	0x00000000
        /*0304*/ 	.word	0x000000d0
        /*0308*/ 	.short	0x0101
        /*030a*/ 	.byte	0xff
	.zero		1


	//   ....[33]....
        /*030c*/ 	.word	0x00001b70
        /*0310*/ 	.word	0x000000ff
        /*0314*/ 	.word	0x00000018
        /*0318*/ 	.short	0x010a
        /*031a*/ 	.byte	0x04
	.zero		1


	//   ....[34]....
        /*031c*/ 	.word	0x00001c40
        /*0320*/ 	.word	0x000000ff
        /*0324*/ 	.word	0x00000018
        /*0328*/ 	.short	0x010a
        /*032a*/ 	.byte	0x21
	.zero		1


	//   ....[35]....
        /*032c*/ 	.word	0x00001df0
        /*0330*/ 	.word	0x000000ff
        /*0334*/ 	.word	0x00000018
        /*0338*/ 	.short	0x010a
        /*033a*/ 	.byte	0x05
	.zero		1


	//   ....[36]....
        /*033c*/ 	.word	0x00001f10
        /*0340*/ 	.word	0x000000ff
        /*0344*/ 	.word	0x00000068
        /*0348*/ 	.short	0x0101
        /*034a*/ 	.byte	0x0d
	.zero		1


	//   ....[37]....
        /*034c*/ 	.word	0x00001f30
        /*0350*/ 	.word	0x000000ff
        /*0354*/ 	.word	0x00000018
        /*0358*/ 	.short	0x010a
        /*035a*/ 	.byte	0x04
	.zero		1


	//   ....[38]....
        /*035c*/ 	.word	0x00001fb0
        /*0360*/ 	.word	0x000000ff
        /*0364*/ 	.word	0x00000018
        /*0368*/ 	.short	0x010a
        /*036a*/ 	.byte	0x11
	.zero		1


	//   ....[39]....
        /*036c*/ 	.word	0x00002150
        /*0370*/ 	.word	0x000000ff
        /*0374*/ 	.word	0x00000018
        /*0378*/ 	.short	0x010a
        /*037a*/ 	.byte	0x05
	.zero		1


	//   ....[40]....
        /*037c*/ 	.word	0x00002290
        /*0380*/ 	.word	0x00000003
        /*0384*/ 	.word	0x00000070
        /*0388*/ 	.short	0x010a
        /*038a*/ 	.byte	0xff
	.zero		1


	//   ....[41]....
        /*038c*/ 	.word	0x000023e0
        /*0390*/ 	.word	0x00000000
        /*0394*/ 	.word	0x00000000
        /*0398*/ 	.short	0x0101
        /*039a*/ 	.byte	0xff
	.zero		1


	//   ....[42]....
        /*039c*/ 	.word	0x000029a0
        /*03a0*/ 	.word	0x000000ff
        /*03a4*/ 	.word	0x00000000
        /*03a8*/ 	.short	0x010a
        /*03aa*/ 	.byte	0x04
	.zero		1


	//   ....[43]....
        /*03ac*/ 	.word	0x00002a30
        /*03b0*/ 	.word	0x000000ff
        /*03b4*/ 	.word	0x00000000
        /*03b8*/ 	.short	0x010a
        /*03ba*/ 	.byte	0x05
	.zero		1


	//   ....[44]....
        /*03bc*/ 	.word	0x00002ad0
        /*03c0*/ 	.word	0x00000000
        /*03c4*/ 	.word	0x00000000
        /*03c8*/ 	.short	0x010a
        /*03ca*/ 	.byte	0xff
	.zero		1


	//   ....[45]....
        /*03cc*/ 	.word	0x00002c10
        /*03d0*/ 	.word	0x00000000
        /*03d4*/ 	.word	0x000000d0
        /*03d8*/ 	.short	0x010a
        /*03da*/ 	.byte	0xff
	.zero		1


	//   ....[46]....
        /*03dc*/ 	.word	0x00002c80
        /*03e0*/ 	.word	0x00000004
        /*03e4*/ 	.word	0x00000000
        /*03e8*/ 	.short	0x0101
        /*03ea*/ 	.byte	0xff
	.zero		1


	//   ....[47]....
        /*03ec*/ 	.word	0x00002ca0
        /*03f0*/ 	.word	0x000000ff
        /*03f4*/ 	.word	0x00000080
        /*03f8*/ 	.short	0x010a
        /*03fa*/ 	.byte	0x04
	.zero		1


	//   ....[48]....
        /*03fc*/ 	.word	0x00002dc0
        /*0400*/ 	.word	0x00000000
        /*0404*/ 	.word	0x00000070
        /*0408*/ 	.short	0x010a
        /*040a*/ 	.byte	0xff
	.zero		1


	//   ....[49]....
        /*040c*/ 	.word	0x00002ec0
        /*0410*/ 	.word	0x00000000
        /*0414*/ 	.word	0x00000000
        /*0418*/ 	.short	0x0101
        /*041a*/ 	.byte	0xff
	.zero		1


	//   ....[50]....
        /*041c*/ 	.word	0x00002f50
        /*0420*/ 	.word	0x000000ff
        /*0424*/ 	.word	0x00000080
        /*0428*/ 	.short	0x0106
        /*042a*/ 	.byte	0x04
	.zero		1


	//   ....[51]....
        /*042c*/ 	.word	0x00002f70
        /*0430*/ 	.word	0x000000ff
        /*0434*/ 	.word	0x00000080
        /*0438*/ 	.short	0x010a
        /*043a*/ 	.byte	0x04
	.zero		1


	//   ....[52]....
        /*043c*/ 	.word	0x00003000
        /*0440*/ 	.word	0x000000ff
        /*0444*/ 	.word	0x00000080
        /*0448*/ 	.short	0x0106
        /*044a*/ 	.byte	0x07
	.zero		1


	//   ....[53]....
        /*044c*/ 	.word	0x00003040
        /*0450*/ 	.word	0x00000000
        /*0454*/ 	.word	0x00000080
        /*0458*/ 	.short	0x010a
        /*045a*/ 	.byte	0xff
	.zero		1


	//   ....[54]....
        /*045c*/ 	.word	0x00003290
        /*0460*/ 	.word	0x000000ff
        /*0464*/ 	.word	0x00000008
        /*0468*/ 	.short	0x010a
        /*046a*/ 	.byte	0x05
	.zero		1


	//   ....[55]....
        /*046c*/ 	.word	0x000032b0
        /*0470*/ 	.word	0x000000ff
        /*0474*/ 	.word	0x00000008
        /*0478*/ 	.short	0x010a
        /*047a*/ 	.byte	0x05
	.zero		1


	//   ....[56]....
        /*047c*/ 	.word	0x00003440
        /*0480*/ 	.word	0x000000ff
        /*0484*/ 	.word	0x00000008
        /*0488*/ 	.short	0x010a
        /*048a*/ 	.byte	0x05
	.zero		1


	//   ....[57]....
        /*048c*/ 	.word	0x00003460
        /*0490*/ 	.word	0x000000ff
        /*0494*/ 	.word	0x00000008
        /*0498*/ 	.short	0x010a
        /*049a*/ 	.byte	0x05
	.zero		1


	//   ....[58]....
        /*049c*/ 	.word	0x00003520
        /*04a0*/ 	.word	0x000000ff
        /*04a4*/ 	.word	0x00000000
        /*04a8*/ 	.short	0x0101
        /*04aa*/ 	.byte	0x04
	.zero		1


	//   ....[59]....
        /*04ac*/ 	.word	0x00003820
        /*04b0*/ 	.word	0x00000000
        /*04b4*/ 	.word	0x00000070
        /*04b8*/ 	.short	0x010a
        /*04ba*/ 	.byte	0xff
	.zero		1


	//   ....[60]....
        /*04bc*/ 	.word	0x000038e0
        /*04c0*/ 	.word	0x00000000
        /*04c4*/ 	.word	0x00000000
        /*04c8*/ 	.short	0x0101
        /*04ca*/ 	.byte	0xff
	.zero		1


	//   ....[61]....
        /*04cc*/ 	.word	0x000039a0
        /*04d0*/ 	.word	0x000000ff
        /*04d4*/ 	.word	0x00000000
        /*04d8*/ 	.short	0x010a
        /*04da*/ 	.byte	0x04
	.zero		1


	//   ....[62]....
        /*04dc*/ 	.word	0x000039b0
        /*04e0*/ 	.word	0x000000ff
        /*04e4*/ 	.word	0x000000b0
        /*04e8*/ 	.short	0x010a
        /*04ea*/ 	.byte	0x17
	.zero		1


	//   ....[63]....
        /*04ec*/ 	.word	0x00003a60
        /*04f0*/ 	.word	0x000000ff
        /*04f4*/ 	.word	0x00000000
        /*04f8*/ 	.short	0x010a
        /*04fa*/ 	.byte	0x05
	.zero		1


	//   ....[64]....
        /*04fc*/ 	.word	0x00003ba0
        /*0500*/ 	.word	0x000000ff
        /*0504*/ 	.word	0x00000000
        /*0508*/ 	.short	0x010a
        /*050a*/ 	.byte	0x04
	.zero		1


	//   ....[65]....
        /*050c*/ 	.word	0x00003df0
        /*0510*/ 	.word	0x000000ff
        /*0514*/ 	.word	0x00000000
        /*0518*/ 	.short	0x010a
        /*051a*/ 	.byte	0x04
	.zero		1


	//   ....[66]....
        /*051c*/ 	.word	0x00003e80
        /*0520*/ 	.word	0x000000ff
        /*0524*/ 	.word	0x00000000
        /*0528*/ 	.short	0x010a
        /*052a*/ 	.byte	0x05
	.zero		1


	//   ....[67]....
        /*052c*/ 	.word	0x00003f10
        /*0530*/ 	.word	0x000000ff
        /*0534*/ 	.word	0x00000000
        /*0538*/ 	.short	0x010a
        /*053a*/ 	.byte	0x05
	.zero		1


	//   ....[68]....
        /*053c*/ 	.word	0x00003fb0
        /*0540*/ 	.word	0x00000000
        /*0544*/ 	.word	0x00000000
        /*0548*/ 	.short	0x010a
        /*054a*/ 	.byte	0xff
	.zero		1


	//   ....[69]....
        /*054c*/ 	.word	0x00003ff0
        /*0550*/ 	.word	0x00000000
        /*0554*/ 	.word	0x00000000
        /*0558*/ 	.short	0x010a
        /*055a*/ 	.byte	0xff
	.zero		1


	//   ....[70]....
        /*055c*/ 	.word	0x00004060
        /*0560*/ 	.word	0x000000ff
        /*0564*/ 	.word	0x00000000
        /*0568*/ 	.short	0x0101
        /*056a*/ 	.byte	0x04
	.zero		1


	//   ....[71]....
        /*056c*/ 	.word	0x000040a0
        /*0570*/ 	.word	0x000000ff
        /*0574*/ 	.word	0x000000f0
        /*0578*/ 	.short	0x010a
        /*057a*/ 	.byte	0x11
	.zero		1


	//   ....[72]....
        /*057c*/ 	.word	0x000040f0
        /*0580*/ 	.word	0x000000ff
        /*0584*/ 	.word	0x00000000
        /*0588*/ 	.short	0x0101
        /*058a*/ 	.byte	0x04
	.zero		1


	//   ....[73]....
        /*058c*/ 	.word	0x00004560
        /*0590*/ 	.word	0x0000000c
        /*0594*/ 	.word	0x00000070
        /*0598*/ 	.short	0x010a
        /*059a*/ 	.byte	0xff
	.zero		1


	//   ....[74]....
        /*059c*/ 	.word	0x000046d0
        /*05a0*/ 	.word	0x00000000
        /*05a4*/ 	.word	0x00000000
        /*05a8*/ 	.short	0x0101
        /*05aa*/ 	.byte	0xff
	.zero		1


	//   ....[75]....
        /*05ac*/ 	.word	0x00004b50
        /*05b0*/ 	.word	0x000000ff
        /*05b4*/ 	.word	0x00000068
        /*05b8*/ 	.short	0x010a
        /*05ba*/ 	.byte	0x18
	.zero		1


	//   ....[76]....
        /*05bc*/ 	.word	0x00004d10
        /*05c0*/ 	.word	0x000000ff
        /*05c4*/ 	.word	0x00000048
        /*05c8*/ 	.short	0x010a
        /*05ca*/ 	.byte	0x04
	.zero		1


	//   ....[77]....
        /*05cc*/ 	.word	0x00004ef0
        /*05d0*/ 	.word	0x000000ff
        /*05d4*/ 	.word	0x00000030
        /*05d8*/ 	.short	0x010b
        /*05da*/ 	.byte	0x04
	.zero		1


	//   ....[78]....
        /*05dc*/ 	.word	0x00004f00
        /*05e0*/ 	.word	0x000000ff
        /*05e4*/ 	.word	0x00000000
        /*05e8*/ 	.short	0x0101
        /*05ea*/ 	.byte	0x14
	.zero		1


	//   ....[79]....
        /*05ec*/ 	.word	0x00004f10
        /*05f0*/ 	.word	0x000000ff
        /*05f4*/ 	.word	0x00000048
        /*05f8*/ 	.short	0x010a
        /*05fa*/ 	.byte	0x05
	.zero		1


	//   ....[80]....
        /*05fc*/ 	.word	0x00005110
        /*0600*/ 	.word	0x000000ff
        /*0604*/ 	.word	0x00000030
        /*0608*/ 	.short	0x010b
        /*060a*/ 	.byte	0x05
	.zero		1


	//   ....[81]....
        /*060c*/ 	.word	0x00005120
        /*0610*/ 	.word	0x000000ff
        /*0614*/ 	.word	0x00000000
        /*0618*/ 	.short	0x0101
        /*061a*/ 	.byte	0x04
	.zero		1


	//   ....[82]....
        /*061c*/ 	.word	0x000051c0
        /*0620*/ 	.word	0x000000ff
        /*0624*/ 	.word	0x00000000
        /*0628*/ 	.short	0x010a
        /*062a*/ 	.byte	0x04
	.zero		1


	//   ....[83]....
        /*062c*/ 	.word	0x00005250
        /*0630*/ 	.word	0x000000ff
        /*0634*/ 	.word	0x00000000
        /*0638*/ 	.short	0x010a
        /*063a*/ 	.byte	0x05
	.zero		1


	//   ....[84]....
        /*063c*/ 	.word	0x000052f0
        /*0640*/ 	.word	0x00000000
        /*0644*/ 	.word	0x00000000
        /*0648*/ 	.short	0x010a
        /*064a*/ 	.byte	0xff
	.zero		1


	//   ....[85]....
        /*064c*/ 	.word	0x00005640
        /*0650*/ 	.word	0x00000003
        /*0654*/ 	.word	0x00000070
        /*0658*/ 	.short	0x010a
        /*065a*/ 	.byte	0xff
	.zero		1


	//   ....[86]....
        /*065c*/ 	.word	0x000057c0
        /*0660*/ 	.word	0x00000000
        /*0664*/ 	.word	0x00000000
        /*0668*/ 	.short	0x0101
        /*066a*/ 	.byte	0xff
	.zero		1


	//   ....[87]....
        /*066c*/ 	.word	0x00006390
        /*0670*/ 	.word	0x00000000
        /*0674*/ 	.word	0x00000030
        /*0678*/ 	.short	0x010a
        /*067a*/ 	.byte	0xff
	.zero		1


	//   ....[88]....
        /*067c*/ 	.word	0x00006400
        /*0680*/ 	.word	0x00000059
        /*0684*/ 	.word	0x00000090
        /*0688*/ 	.short	0x010a
        /*068a*/ 	.byte	0xff
	.zero		1


	//   ....[89]....
        /*068c*/ 	.word	0x000064f0
        /*0690*/ 	.word	0x00000000
        /*0694*/ 	.word	0x00000030
        /*0698*/ 	.short	0x010a
        /*069a*/ 	.byte	0xff
	.zero		1


	//   ....[90]....
        /*069c*/ 	.word	0x00006620
        /*06a0*/ 	.word	0x00000059
        /*06a4*/ 	.word	0x00000090
        /*06a8*/ 	.short	0x010a
        /*06aa*/ 	.byte	0xff
	.zero		1


	//   ....[91]....
        /*06ac*/ 	.word	0x00007150
        /*06b0*/ 	.word	0x00000000
        /*06b4*/ 	.word	0x00000000
        /*06b8*/ 	.short	0x0101
        /*06ba*/ 	.byte	0xff
	.zero		1


	//   ....[92]....
        /*06bc*/ 	.word	0x00007160
        /*06c0*/ 	.word	0x00000003
        /*06c4*/ 	.word	0x00000030
        /*06c8*/ 	.short	0x010a
        /*06ca*/ 	.byte	0xff
	.zero		1


	//   ....[93]....
        /*06cc*/ 	.word	0x00007230
        /*06d0*/ 	.word	0x00000003
        /*06d4*/ 	.word	0x00000030
        /*06d8*/ 	.short	0x010a
        /*06da*/ 	.byte	0xff
	.zero		1


	//   ....[94]....
        /*06dc*/ 	.word	0x00007500
        /*06e0*/ 	.word	0x00000059
        /*06e4*/ 	.word	0x00000000
        /*06e8*/ 	.short	0x0101
        /*06ea*/ 	.byte	0xff
	.zero		1


	//   ....[95]....
        /*06ec*/ 	.word	0x00007ed0
        /*06f0*/ 	.word	0x00000002
        /*06f4*/ 	.word	0x00000000
        /*06f8*/ 	.short	0x0101
        /*06fa*/ 	.byte	0xff
	.zero		1


	//   ....[96]....
        /*06fc*/ 	.word	0x00008190
        /*0700*/ 	.word	0x000000ff
        /*0704*/ 	.word	0x00000000
        /*0708*/ 	.short	0x0101
        /*070a*/ 	.byte	0x04
	.zero		1


	//   ....[97]....
        /*070c*/ 	.word	0x000081b0
        /*0710*/ 	.word	0x00000000
        /*0714*/ 	.word	0x000000e0
        /*0718*/ 	.short	0x010a
        /*071a*/ 	.byte	0xff
	.zero		1


	//   ....[98]....
        /*071c*/ 	.word	0x00008210
        /*0720*/ 	.word	0x00000000
        /*0724*/ 	.word	0x00000018
        /*0728*/ 	.short	0x010a
        /*072a*/ 	.byte	0xff
	.zero		1


	//   ....[99]....
        /*072c*/ 	.word	0x00008270
        /*0730*/ 	.word	0x00000000
        /*0734*/ 	.word	0x00000018
        /*0738*/ 	.short	0x010a
        /*073a*/ 	.byte	0xff
	.zero		1


	//   ....[100]....
        /*073c*/ 	.word	0x000082c0
        /*0740*/ 	.word	0x00000003
        /*0744*/ 	.word	0x00000070
        /*0748*/ 	.short	0x010a
        /*074a*/ 	.byte	0xff
	.zero		1


	//   ....[101]....
        /*074c*/ 	.word	0x00008320
        /*0750*/ 	.word	0x00000000
        /*0754*/ 	.word	0x00000000
        /*0758*/ 	.short	0x010a
        /*075a*/ 	.byte	0xff
	.zero		1


	//   ....[102]....
        /*075c*/ 	.word	0x00008380
        /*0760*/ 	.word	0x00000000
        /*0764*/ 	.word	0x00000000
        /*0768*/ 	.short	0x010a
        /*076a*/ 	.byte	0xff
	.zero		1


	//   ....[103]....
        /*076c*/ 	.word	0x000083d0
        /*0770*/ 	.word	0x00000000
        /*0774*/ 	.word	0x000000d0
        /*0778*/ 	.short	0x010a
        /*077a*/ 	.byte	0xff
	.zero		1


	//   ....[104]....
        /*077c*/ 	.word	0x00008430
        /*0780*/ 	.word	0x00000000
        /*0784*/ 	.word	0x00000080
        /*0788*/ 	.short	0x010a
        /*078a*/ 	.byte	0xff
	.zero		1


	//   ....[105]....
        /*078c*/ 	.word	0x00008480
        /*0790*/ 	.word	0x00000000
        /*0794*/ 	.word	0x00000070
        /*0798*/ 	.short	0x010a
        /*079a*/ 	.byte	0xff
	.zero		1


	//   ....[106]....
        /*079c*/ 	.word	0x000084e0
        /*07a0*/ 	.word	0x00000000
        /*07a4*/ 	.word	0x00000080
        /*07a8*/ 	.short	0x010a
        /*07aa*/ 	.byte	0xff
	.zero		1


	//   ....[107]....
        /*07ac*/ 	.word	0x00008540
        /*07b0*/ 	.word	0x00000005
        /*07b4*/ 	.word	0x00000008
        /*07b8*/ 	.short	0x010a
        /*07ba*/ 	.byte	0xff
	.zero		1


	//   ....[108]....
        /*07bc*/ 	.word	0x00008630
        /*07c0*/ 	.word	0x00000003
        /*07c4*/ 	.word	0x00000008
        /*07c8*/ 	.short	0x010a
        /*07ca*/ 	.byte	0xff
	.zero		1


	//   ....[109]....
        /*07cc*/ 	.word	0x00008680
        /*07d0*/ 	.word	0x00000000
        /*07d4*/ 	.word	0x00000070
        /*07d8*/ 	.short	0x010a
        /*07da*/ 	.byte	0xff
	.zero		1


	//   ....[110]....
        /*07dc*/ 	.word	0x000086e0
        /*07e0*/ 	.word	0x00000000
        /*07e4*/ 	.word	0x000000b0
        /*07e8*/ 	.short	0x010a
        /*07ea*/ 	.byte	0xff
	.zero		1


	//   ....[111]....
        /*07ec*/ 	.word	0x00008740
        /*07f0*/ 	.word	0x00000000
        /*07f4*/ 	.word	0x00000000
        /*07f8*/ 	.short	0x010a
        /*07fa*/ 	.byte	0xff
	.zero		1


	//   ....[112]....
        /*07fc*/ 	.word	0x000087a0
        /*0800*/ 	.word	0x00000000
        /*0804*/ 	.word	0x00000000
        /*0808*/ 	.short	0x010a
        /*080a*/ 	.byte	0xff
	.zero		1


	//   ....[113]....
        /*080c*/ 	.word	0x00008800
        /*0810*/ 	.word	0x00000000
        /*0814*/ 	.word	0x00000000
        /*0818*/ 	.short	0x010a
        /*081a*/ 	.byte	0xff
	.zero		1


	//   ....[114]....
        /*081c*/ 	.word	0x00008860
        /*0820*/ 	.word	0x00000000
        /*0824*/ 	.word	0x00000000
        /*0828*/ 	.short	0x010a
        /*082a*/ 	.byte	0xff
	.zero		1


	//   ....[115]....
        /*082c*/ 	.word	0x000088c0
        /*0830*/ 	.word	0x00000000
        /*0834*/ 	.word	0x000000f0
        /*0838*/ 	.short	0x010a
        /*083a*/ 	.byte	0xff
	.zero		1


	//   ....[116]....
        /*083c*/ 	.word	0x00008910
        /*0840*/ 	.word	0x0000000c
        /*0844*/ 	.word	0x00000070
        /*0848*/ 	.short	0x010a
        /*084a*/ 	.byte	0xff
	.zero		1


	//   ....[117]....
        /*084c*/ 	.word	0x00008970
        /*0850*/ 	.word	0x00000000
        /*0854*/ 	.word	0x00000068
        /*0858*/ 	.short	0x010a
        /*085a*/ 	.byte	0xff
	.zero		1


	//   ....[118]....
        /*085c*/ 	.word	0x000089d0
        /*0860*/ 	.word	0x00000000
        /*0864*/ 	.word	0x00000048
        /*0868*/ 	.short	0x010a
        /*086a*/ 	.byte	0xff
	.zero		1


	//   ....[119]....
        /*086c*/ 	.word	0x00008a30
        /*0870*/ 	.word	0x00000009
        /*0874*/ 	.word	0x00000048
        /*0878*/ 	.short	0x010a
        /*087a*/ 	.byte	0xff
	.zero		1


	//   ....[120]....
        /*087c*/ 	.word	0x00008a90
        /*0880*/ 	.word	0x00000000
        /*0884*/ 	.word	0x00000000
        /*0888*/ 	.short	0x010a
        /*088a*/ 	.byte	0xff
	.zero		1


	//   ....[121]....
        /*088c*/ 	.word	0x00008af0
        /*0890*/ 	.word	0x00000000
        /*0894*/ 	.word	0x00000000
        /*0898*/ 	.short	0x010a
        /*089a*/ 	.byte	0xff
	.zero		1


	//   ....[122]....
        /*089c*/ 	.word	0x00008b40
        /*08a0*/ 	.word	0x00000003
        /*08a4*/ 	.word	0x00000070
        /*08a8*/ 	.short	0x010a
        /*08aa*/ 	.byte	0xff
	.zero		1


	//   ....[123]....
        /*08ac*/ 	.word	0x00008b90
        /*08b0*/ 	.word	0x00000000
        /*08b4*/ 	.word	0x00000030
        /*08b8*/ 	.short	0x010a
        /*08ba*/ 	.byte	0xff
	.zero		1


	//   ....[124]....
        /*08bc*/ 	.word	0x00008be0
        /*08c0*/ 	.word	0x00000059
        /*08c4*/ 	.word	0x00000090
        /*08c8*/ 	.short	0x010a
        /*08ca*/ 	.byte	0xff
	.zero		1


	//   ....[125]....
        /*08cc*/ 	.word	0x00008c30
        /*08d0*/ 	.word	0x00000003
        /*08d4*/ 	.word	0x00000030
        /*08d8*/ 	.short	0x010a
        /*08da*/ 	.byte	0xff
	.zero		1


	//----- nvinfo : EIATTR_NUM_MBARRIERS
	.align		4
.L_47:
        /*08dc*/ 	.byte	0x03, 0x38
        /*08de*/ 	.short	0x001f


	//----- nvinfo : EIATTR_EXIT_INSTR_OFFSETS
	.align		4
        /*08e0*/ 	.byte	0x04, 0x1c
        /*08e2*/ 	.short	(.L_49 - .L_48)


	//   ....[0]....
.L_48:
        /*08e4*/ 	.word	0x00002b00


	//   ....[1]....
        /*08e8*/ 	.word	0x00003010


	//   ....[2]....
        /*08ec*/ 	.word	0x00003070


	//   ....[3]....
        /*08f0*/ 	.word	0x00004320


	//   ....[4]....
        /*08f4*/ 	.word	0x00005320


	//   ....[5]....
        /*08f8*/ 	.word	0x00005360


	//   ....[6]....
        /*08fc*/ 	.word	0x00008070


	//   ....[7]....
        /*0900*/ 	.word	0x000080f0


	//   ....[8]....
        /*0904*/ 	.word	0x00008120


	//   ....[9]....
        /*0908*/ 	.word	0x000081a0


	//----- nvinfo : EIATTR_MAX_THREADS
	.align		4
.L_49:
        /*090c*/ 	.byte	0x04, 0x05
        /*090e*/ 	.short	(.L_51 - .L_50)
.L_50:
        /*0910*/ 	.word	0x00000100
        /*0914*/ 	.word	0x00000001
        /*0918*/ 	.word	0x00000001


	//----- nvinfo : EIATTR_CRS_STACK_SIZE
	.align		4
.L_51:
        /*091c*/ 	.byte	0x04, 0x1e
        /*091e*/ 	.short	(.L_53 - .L_52)
.L_52:
        /*0920*/ 	.word	0x00000000


	//----- nvinfo : EIATTR_CBANK_PARAM_SIZE
	.align		4
.L_53:
        /*0924*/ 	.byte	0x03, 0x19
        /*0926*/ 	.short	0x0800


	//----- nvinfo : EIATTR_PARAM_CBANK
	.align		4
        /*0928*/ 	.byte	0x04, 0x0a
        /*092a*/ 	.short	(.L_55 - .L_54)
	.align		4
.L_54:
        /*092c*/ 	.word	index@(.nv.constant0._ZN7cutlass13device_kernelINS_4gemm6kernel13GemmUniversalIN4cute5tupleIJiiiiEEENS1_10collective13CollectiveMmaINS1_35MainloopSm100TmaUmmaWarpSpecializedILi3ELi2ELi4ENS5_IJNS4_1CILi2EEESB_NSA_ILi1EEEEEEEENS5_IJNSA_ILi256EEENSA_ILi64EEENSA_ILi32EEEEEENS_6half_tENS5_IJlSC_lEEESJ_SK_NS4_8TiledMMAINS4_8MMA_AtomIJNS4_26SM100_MMA_F16BF16_2x1SM_SSISJ_SJ_fLi256ELi64ELNS4_4UMMA5MajorE0ELSP_0ELNSO_7ScaleInE0ELSQ_0EEEEEENS4_6LayoutINS5_IJSC_SC_SC_EEENS5_IJNSA_ILi0EEESV_SV_EEEEENS5_IJNS4_10UnderscoreESY_SY_EEEEENS4_28SM100_TMA_2SM_LOAD_MULTICASTENS4_14ComposedLayoutINS4_7SwizzleILi2ELi4ELi3EEENS4_18smem_ptr_flag_bitsILi16EEENST_INS5_IJNSA_ILi8EEESH_EEENS5_IJSH_SC_EEEEEEEvNS4_8identityENS4_18SM100_TMA_2SM_LOADES1B_vS1C_EENS_8epilogue10collective18CollectiveEpilogueINS1F_23Sm100TmaWarpSpecializedILi3ELi2ELi32ELb1ELb0EEEJNS5_IJNSA_ILi128EEESG_SH_EEENS5_IJNST_IS1K_SC_EENST_ISH_SC_EEEEESJ_SK_SJ_SK_NS1F_6fusion15FusionCallbacksIS1J_NS1P_17LinearCombinationISJ_fSJ_fLNS_15FloatRoundStyleE2EEES1L_S1O_JEEENS4_5SM1004TMEM4LOAD26SM100_TMEM_LOAD_32dp32b32xENS4_13SM90_TMA_LOADES1B_NS4_39AutoVectorizingCopyWithAssumedAlignmentILi128EEENS4_14SM90_TMA_STOREES1B_S21_S21_EEEvvEEEEvNT_6ParamsE)
        /*0930*/ 	.short	0x0380
        /*0932*/ 	.short	0x0800


	//----- nvinfo : EIATTR_SW_WAR
	.align		4
.L_55:
        /*0934*/ 	.byte	0x04, 0x36
        /*0936*/ 	.short	(.L_57 - .L_56)
.L_56:
        /*0938*/ 	.word	0x00000008
.L_57:


//--------------------- .nv.callgraph             --------------------------
	.section	.nv.callgraph,"",@"SHT_CUDA_CALLGRAPH"
	.align	4
	.sectionentsize	8
	.align		4
        /*0000*/ 	.word	0x00000000
	.align		4
        /*0004*/ 	.word	0xffffffff
	.align		4
        /*0008*/ 	.word	index@(_ZN7cutlass13device_kernelINS_4gemm6kernel13GemmUniversalIN4cute5tupleIJiiiiEEENS1_10collective13CollectiveMmaINS1_35MainloopSm100TmaUmmaWarpSpecializedILi3ELi2ELi4ENS5_IJNS4_1CILi2EEESB_NSA_ILi1EEEEEEEENS5_IJNSA_ILi256EEENSA_ILi64EEENSA_ILi32EEEEEENS_6half_tENS5_IJlSC_lEEESJ_SK_NS4_8TiledMMAINS4_8MMA_AtomIJNS4_26SM100_MMA_F16BF16_2x1SM_SSISJ_SJ_fLi256ELi64ELNS4_4UMMA5MajorE0ELSP_0ELNSO_7ScaleInE0ELSQ_0EEEEEENS4_6LayoutINS5_IJSC_SC_SC_EEENS5_IJNSA_ILi0EEESV_SV_EEEEENS5_IJNS4_10UnderscoreESY_SY_EEEEENS4_28SM100_TMA_2SM_LOAD_MULTICASTENS4_14ComposedLayoutINS4_7SwizzleILi2ELi4ELi3EEENS4_18smem_ptr_flag_bitsILi16EEENST_INS5_IJNSA_ILi8EEESH_EEENS5_IJSH_SC_EEEEEEEvNS4_8identityENS4_18SM100_TMA_2SM_LOADES1B_vS1C_EENS_8epilogue10collective18CollectiveEpilogueINS1F_23Sm100TmaWarpSpecializedILi3ELi2ELi32ELb1ELb0EEEJNS5_IJNSA_ILi128EEESG_SH_EEENS5_IJNST_IS1K_SC_EENST_ISH_SC_EEEEESJ_SK_SJ_SK_NS1F_6fusion15FusionCallbacksIS1J_NS1P_17LinearCombinationISJ_fSJ_fLNS_15FloatRoundStyleE2EEES1L_S1O_JEEENS4_5SM1004TMEM4LOAD26SM100_TMEM_LOAD_32dp32b32xENS4_13SM90_TMA_LOADES1B_NS4_39AutoVectorizingCopyWithAssumedAlignmentILi128EEENS4_14SM90_TMA_STOREES1B_S21_S21_EEEvvEEEEvNT_6ParamsE)
	.align		4
        /*000c*/ 	.word	index@(__assertfail)
	.align		4
        /*0010*/ 	.word	0x00000000
	.align		4
        /*0014*/ 	.word	0xfffffffe
	.align		4
        /*0018*/ 	.word	0x00000000
	.align		4
        /*001c*/ 	.word	0xfffffffd
	.align		4
        /*0020*/ 	.word	0x00000000
	.align		4
        /*0024*/ 	.word	0xfffffffc


//--------------------- .nv.constant4             --------------------------
	.section	.nv.constant4,"a",@progbits
	.align	8
	.align		8
.nv.constant4:
        /*0000*/ 	.dword	__assertfail
	.align		8
        /*0008*/ 	.dword	__unnamed_1
	.align		8
        /*0010*/ 	.dword	__unnamed_2
	.align		8
        /*0018*/ 	.dword	_ZN39_INTERNAL_636d4048_4_k_cu_2f07a6ab_66664cuda3std3__45__cpo5beginE
	.align		8
        /*0020*/ 	.dword	_ZN39_INTERNAL_636d4048_4_k_cu_2f07a6ab_66664cuda3std3__45__cpo3endE
	.align		8
        /*0028*/ 	.dword	_ZN39_INTERNAL_636d4048_4_k_cu_2f07a6ab_66664cuda3std3__45__cpo6cbeginE
	.align		8
        /*0030*/ 	.dword	_ZN39_INTERNAL_636d4048_4_k_cu_2f07a6ab_66664cuda3std3__45__cpo4cendE
	.align		8
        /*0038*/ 	.dword	_ZN39_INTERNAL_636d4048_4_k_cu_2f07a6ab_66664cuda3std3__441_GLOBAL__N__636d4048_4_k_cu_2f07a6ab_66666ignoreE
	.align		8
        /*0040*/ 	.dword	_ZN39_INTERNAL_636d4048_4_k_cu_2f07a6ab_66664cuda3std3__419piecewise_constructE
	.align		8
        /*0048*/ 	.dword	_ZN39_INTERNAL_636d4048_4_k_cu_2f07a6ab_66664cuda3std3__48in_placeE
	.align		8
        /*0050*/ 	.dword	_ZN39_INTERNAL_636d4048_4_k_cu_2f07a6ab_66664cuda3std6ranges3__45__cpo4swapE
	.align		8
        /*0058*/ 	.dword	_ZN39_INTERNAL_636d4048_4_k_cu_2f07a6ab_66664cuda3std6ranges3__45__cpo9iter_moveE
	.align		8
        /*0060*/ 	.dword	_ZN39_INTERNAL_636d4048_4_k_cu_2f07a6ab_66664cute7productE
	.align		8
        /*0068*/ 	.dword	_ZN39_INTERNAL_636d4048_4_k_cu_2f07a6ab_66664cute1_E
	.align		8
        /*0070*/ 	.dword	$str$25
	.align		8
        /*0078*/ 	.dword	$str$26
	.align		8
        /*0080*/ 	.dword	$str$27
	.align		8
        /*0088*/ 	.dword	$str$28


//--------------------- .text._ZN7cutlass13device_kernelINS_4gemm6kernel13GemmUniversalIN4cute5tupleIJiiiiEEENS1_10collective13CollectiveMmaINS1_35MainloopSm100TmaUmmaWarpSpecializedILi3ELi2ELi4ENS5_IJNS4_1CILi2EEESB_NSA_ILi1EEEEEEEENS5_IJNSA_ILi256EEENSA_ILi64EEENSA_ILi32EEEEEENS_6half_tENS5_IJlSC_lEEESJ_SK_NS4_8TiledMMAINS4_8MMA_AtomIJNS4_26SM100_MMA_F16BF16_2x1SM_SSISJ_SJ_fLi256ELi64ELNS4_4UMMA5MajorE0ELSP_0ELNSO_7ScaleInE0ELSQ_0EEEEEENS4_6LayoutINS5_IJSC_SC_SC_EEENS5_IJNSA_ILi0EEESV_SV_EEEEENS5_IJNS4_10UnderscoreESY_SY_EEEEENS4_28SM100_TMA_2SM_LOAD_MULTICASTENS4_14ComposedLayoutINS4_7SwizzleILi2ELi4ELi3EEENS4_18smem_ptr_flag_bitsILi16EEENST_INS5_IJNSA_ILi8EEESH_EEENS5_IJSH_SC_EEEEEEEvNS4_8identityENS4_18SM100_TMA_2SM_LOADES1B_vS1C_EENS_8epilogue10collective18CollectiveEpilogueINS1F_23Sm100TmaWarpSpecializedILi3ELi2ELi32ELb1ELb0EEEJNS5_IJNSA_ILi128EEESG_SH_EEENS5_IJNST_IS1K_SC_EENST_ISH_SC_EEEEESJ_SK_SJ_SK_NS1F_6fusion15FusionCallbacksIS1J_NS1P_17LinearCombinationISJ_fSJ_fLNS_15FloatRoundStyleE2EEES1L_S1O_JEEENS4_5SM1004TMEM4LOAD26SM100_TMEM_LOAD_32dp32b32xENS4_13SM90_TMA_LOADES1B_NS4_39AutoVectorizingCopyWithAssumedAlignmentILi128EEENS4_14SM90_TMA_STOREES1B_S21_S21_EEEvvEEEEvNT_6ParamsE --------------------------
	.section	.text._ZN7cutlass13device_kernelINS_4gemm6kernel13GemmUniversalIN4cute5tupleIJiiiiEEENS1_10collective13CollectiveMmaINS1_35MainloopSm100TmaUmmaWarpSpecializedILi3ELi2ELi4ENS5_IJNS4_1CILi2EEESB_NSA_ILi1EEEEEEEENS5_IJNSA_ILi256EEENSA_ILi64EEENSA_ILi32EEEEEENS_6half_tENS5_IJlSC_lEEESJ_SK_NS4_8TiledMMAINS4_8MMA_AtomIJNS4_26SM100_MMA_F16BF16_2x1SM_SSISJ_SJ_fLi256ELi64ELNS4_4UMMA5MajorE0ELSP_0ELNSO_7ScaleInE0ELSQ_0EEEEEENS4_6LayoutINS5_IJSC_SC_SC_EEENS5_IJNSA_ILi0EEESV_SV_EEEEENS5_IJNS4_10UnderscoreESY_SY_EEEEENS4_28SM100_TMA_2SM_LOAD_MULTICASTENS4_14ComposedLayoutINS4_7SwizzleILi2ELi4ELi3EEENS4_18smem_ptr_flag_bitsILi16EEENST_INS5_IJNSA_ILi8EEESH_EEENS5_IJSH_SC_EEEEEEEvNS4_8identityENS4_18SM100_TMA_2SM_LOADES1B_vS1C_EENS_8epilogue10collective18CollectiveEpilogueINS1F_23Sm100TmaWarpSpecializedILi3ELi2ELi32ELb1ELb0EEEJNS5_IJNSA_ILi128EEESG_SH_EEENS5_IJNST_IS1K_SC_EENST_ISH_SC_EEEEESJ_SK_SJ_SK_NS1F_6fusion15FusionCallbacksIS1J_NS1P_17LinearCombinationISJ_fSJ_fLNS_15FloatRoundStyleE2EEES1L_S1O_JEEENS4_5SM1004TMEM4LOAD26SM100_TMEM_LOAD_32dp32b32xENS4_13SM90_TMA_LOADES1B_NS4_39AutoVectorizingCopyWithAssumedAlignmentILi128EEENS4_14SM90_TMA_STOREES1B_S21_S21_EEEvvEEEEvNT_6ParamsE,"ax",@progbits
	.align	128
.text._ZN7cutlass13device_kernelINS_4gemm6kernel13GemmUniversalIN4cute5tupleIJiiiiEEENS1_10collective13CollectiveMmaINS1_35MainloopSm100TmaUmmaWarpSpecializedILi3ELi2ELi4ENS5_IJNS4_1CILi2EEESB_NSA_ILi1EEEEEEEENS5_IJNSA_ILi256EEENSA_ILi64EEENSA_ILi32EEEEEENS_6half_tENS5_IJlSC_lEEESJ_SK_NS4_8TiledMMAINS4_8MMA_AtomIJNS4_26SM100_MMA_F16BF16_2x1SM_SSISJ_SJ_fLi256ELi64ELNS4_4UMMA5MajorE0ELSP_0ELNSO_7ScaleInE0ELSQ_0EEEEEENS4_6LayoutINS5_IJSC_SC_SC_EEENS5_IJNSA_ILi0EEESV_SV_EEEEENS5_IJNS4_10UnderscoreESY_SY_EEEEENS4_28SM100_TMA_2SM_LOAD_MULTICASTENS4_14ComposedLayoutINS4_7SwizzleILi2ELi4ELi3EEENS4_18smem_ptr_flag_bitsILi16EEENST_INS5_IJNSA_ILi8EEESH_EEENS5_IJSH_SC_EEEEEEEvNS4_8identityENS4_18SM100_TMA_2SM_LOADES1B_vS1C_EENS_8epilogue10collective18CollectiveEpilogueINS1F_23Sm100TmaWarpSpecializedILi3ELi2ELi32ELb1ELb0EEEJNS5_IJNSA_ILi128EEESG_SH_EEENS5_IJNST_IS1K_SC_EENST_ISH_SC_EEEEESJ_SK_SJ_SK_NS1F_6fusion15FusionCallbacksIS1J_NS1P_17LinearCombinationISJ_fSJ_fLNS_15FloatRoundStyleE2EEES1L_S1O_JEEENS4_5SM1004TMEM4LOAD26SM100_TMEM_LOAD_32dp32b32xENS4_13SM90_TMA_LOADES1B_NS4_39AutoVectorizingCopyWithAssumedAlignmentILi128EEENS4_14SM90_TMA_STOREES1B_S21_S21_EEEvvEEEEvNT_6ParamsE:
        .type           _ZN7cutlass13device_kernelINS_4gemm6kernel13GemmUniversalIN4cute5tupleIJiiiiEEENS1_10collective13CollectiveMmaINS1_35MainloopSm100TmaUmmaWarpSpecializedILi3ELi2ELi4ENS5_IJNS4_1CILi2EEESB_NSA_ILi1EEEEEEEENS5_IJNSA_ILi256EEENSA_ILi64EEENSA_ILi32EEEEEENS_6half_tENS5_IJlSC_lEEESJ_SK_NS4_8TiledMMAINS4_8MMA_AtomIJNS4_26SM100_MMA_F16BF16_2x1SM_SSISJ_SJ_fLi256ELi64ELNS4_4UMMA5MajorE0ELSP_0ELNSO_7ScaleInE0ELSQ_0EEEEEENS4_6LayoutINS5_IJSC_SC_SC_EEENS5_IJNSA_ILi0EEESV_SV_EEEEENS5_IJNS4_10UnderscoreESY_SY_EEEEENS4_28SM100_TMA_2SM_LOAD_MULTICASTENS4_14ComposedLayoutINS4_7SwizzleILi2ELi4ELi3EEENS4_18smem_ptr_flag_bitsILi16EEENST_INS5_IJNSA_ILi8EEESH_EEENS5_IJSH_SC_EEEEEEEvNS4_8identityENS4_18SM100_TMA_2SM_LOADES1B_vS1C_EENS_8epilogue10collective18CollectiveEpilogueINS1F_23Sm100TmaWarpSpecializedILi3ELi2ELi32ELb1ELb0EEEJNS5_IJNSA_ILi128EEESG_SH_EEENS5_IJNST_IS1K_SC_EENST_ISH_SC_EEEEESJ_SK_SJ_SK_NS1F_6fusion15FusionCallbacksIS1J_NS1P_17LinearCombinationISJ_fSJ_fLNS_15FloatRoundStyleE2EEES1L_S1O_JEEENS4_5SM1004TMEM4LOAD26SM100_TMEM_LOAD_32dp32b32xENS4_13SM90_TMA_LOADES1B_NS4_39AutoVectorizingCopyWithAssumedAlignmentILi128EEENS4_14SM90_TMA_STOREES1B_S21_S21_EEEvvEEEEvNT_6ParamsE,@function
        .size           _ZN7cutlass13device_kernelINS_4gemm6kernel13GemmUniversalIN4cute5tupleIJiiiiEEENS1_10collective13CollectiveMmaINS1_35MainloopSm100TmaUmmaWarpSpecializedILi3ELi2ELi4ENS5_IJNS4_1CILi2EEESB_NSA_ILi1EEEEEEEENS5_IJNSA_ILi256EEENSA_ILi64EEENSA_ILi32EEEEEENS_6half_tENS5_IJlSC_lEEESJ_SK_NS4_8TiledMMAINS4_8MMA_AtomIJNS4_26SM100_MMA_F16BF16_2x1SM_SSISJ_SJ_fLi256ELi64ELNS4_4UMMA5MajorE0ELSP_0ELNSO_7ScaleInE0ELSQ_0EEEEEENS4_6LayoutINS5_IJSC_SC_SC_EEENS5_IJNSA_ILi0EEESV_SV_EEEEENS5_IJNS4_10UnderscoreESY_SY_EEEEENS4_28SM100_TMA_2SM_LOAD_MULTICASTENS4_14ComposedLayoutINS4_7SwizzleILi2ELi4ELi3EEENS4_18smem_ptr_flag_bitsILi16EEENST_INS5_IJNSA_ILi8EEESH_EEENS5_IJSH_SC_EEEEEEEvNS4_8identityENS4_18SM100_TMA_2SM_LOADES1B_vS1C_EENS_8epilogue10collective18CollectiveEpilogueINS1F_23Sm100TmaWarpSpecializedILi3ELi2ELi32ELb1ELb0EEEJNS5_IJNSA_ILi128EEESG_SH_EEENS5_IJNST_IS1K_SC_EENST_ISH_SC_EEEEESJ_SK_SJ_SK_NS1F_6fusion15FusionCallbacksIS1J_NS1P_17LinearCombinationISJ_fSJ_fLNS_15FloatRoundStyleE2EEES1L_S1O_JEEENS4_5SM1004TMEM4LOAD26SM100_TMEM_LOAD_32dp32b32xENS4_13SM90_TMA_LOADES1B_NS4_39AutoVectorizingCopyWithAssumedAlignmentILi128EEENS4_14SM90_TMA_STOREES1B_S21_S21_EEEvvEEEEvNT_6ParamsE,(.L_x_172 - _ZN7cutlass13device_kernelINS_4gemm6kernel13GemmUniversalIN4cute5tupleIJiiiiEEENS1_10collective13CollectiveMmaINS1_35MainloopSm100TmaUmmaWarpSpecializedILi3ELi2ELi4ENS5_IJNS4_1CILi2EEESB_NSA_ILi1EEEEEEEENS5_IJNSA_ILi256EEENSA_ILi64EEENSA_ILi32EEEEEENS_6half_tENS5_IJlSC_lEEESJ_SK_NS4_8TiledMMAINS4_8MMA_AtomIJNS4_26SM100_MMA_F16BF16_2x1SM_SSISJ_SJ_fLi256ELi64ELNS4_4UMMA5MajorE0ELSP_0ELNSO_7ScaleInE0ELSQ_0EEEEEENS4_6LayoutINS5_IJSC_SC_SC_EEENS5_IJNSA_ILi0EEESV_SV_EEEEENS5_IJNS4_10UnderscoreESY_SY_EEEEENS4_28SM100_TMA_2SM_LOAD_MULTICASTENS4_14ComposedLayoutINS4_7SwizzleILi2ELi4ELi3EEENS4_18smem_ptr_flag_bitsILi16EEENST_INS5_IJNSA_ILi8EEESH_EEENS5_IJSH_SC_EEEEEEEvNS4_8identityENS4_18SM100_TMA_2SM_LOADES1B_vS1C_EENS_8epilogue10collective18CollectiveEpilogueINS1F_23Sm100TmaWarpSpecializedILi3ELi2ELi32ELb1ELb0EEEJNS5_IJNSA_ILi128EEESG_SH_EEENS5_IJNST_IS1K_SC_EENST_ISH_SC_EEEEESJ_SK_SJ_SK_NS1F_6fusion15FusionCallbacksIS1J_NS1P_17LinearCombinationISJ_fSJ_fLNS_15FloatRoundStyleE2EEES1L_S1O_JEEENS4_5SM1004TMEM4LOAD26SM100_TMEM_LOAD_32dp32b32xENS4_13SM90_TMA_LOADES1B_NS4_39AutoVectorizingCopyWithAssumedAlignmentILi128EEENS4_14SM90_TMA_STOREES1B_S21_S21_EEEvvEEEEvNT_6ParamsE)
        .other          _ZN7cutlass13device_kernelINS_4gemm6kernel13GemmUniversalIN4cute5tupleIJiiiiEEENS1_10collective13CollectiveMmaINS1_35MainloopSm100TmaUmmaWarpSpecializedILi3ELi2ELi4ENS5_IJNS4_1CILi2EEESB_NSA_ILi1EEEEEEEENS5_IJNSA_ILi256EEENSA_ILi64EEENSA_ILi32EEEEEENS_6half_tENS5_IJlSC_lEEESJ_SK_NS4_8TiledMMAINS4_8MMA_AtomIJNS4_26SM100_MMA_F16BF16_2x1SM_SSISJ_SJ_fLi256ELi64ELNS4_4UMMA5MajorE0ELSP_0ELNSO_7ScaleInE0ELSQ_0EEEEEENS4_6LayoutINS5_IJSC_SC_SC_EEENS5_IJNSA_ILi0EEESV_SV_EEEEENS5_IJNS4_10UnderscoreESY_SY_EEEEENS4_28SM100_TMA_2SM_LOAD_MULTICASTENS4_14ComposedLayoutINS4_7SwizzleILi2ELi4ELi3EEENS4_18smem_ptr_flag_bitsILi16EEENST_INS5_IJNSA_ILi8EEESH_EEENS5_IJSH_SC_EEEEEEEvNS4_8identityENS4_18SM100_TMA_2SM_LOADES1B_vS1C_EENS_8epilogue10collective18CollectiveEpilogueINS1F_23Sm100TmaWarpSpecializedILi3ELi2ELi32ELb1ELb0EEEJNS5_IJNSA_ILi128EEESG_SH_EEENS5_IJNST_IS1K_SC_EENST_ISH_SC_EEEEESJ_SK_SJ_SK_NS1F_6fusion15FusionCallbacksIS1J_NS1P_17LinearCombinationISJ_fSJ_fLNS_15FloatRoundStyleE2EEES1L_S1O_JEEENS4_5SM1004TMEM4LOAD26SM100_TMEM_LOAD_32dp32b32xENS4_13SM90_TMA_LOADES1B_NS4_39AutoVectorizingCopyWithAssumedAlignmentILi128EEENS4_14SM90_TMA_STOREES1B_S21_S21_EEEvvEEEEvNT_6ParamsE,@"STO_CUDA_ENTRY STV_DEFAULT"
_ZN7cutlass13device_kernelINS_4gemm6kernel13GemmUniversalIN4cute5tupleIJiiiiEEENS1_10collective13CollectiveMmaINS1_35MainloopSm100TmaUmmaWarpSpecializedILi3ELi2ELi4ENS5_IJNS4_1CILi2EEESB_NSA_ILi1EEEEEEEENS5_IJNSA_ILi256EEENSA_ILi64EEENSA_ILi32EEEEEENS_6half_tENS5_IJlSC_lEEESJ_SK_NS4_8TiledMMAINS4_8MMA_AtomIJNS4_26SM100_MMA_F16BF16_2x1SM_SSISJ_SJ_fLi256ELi64ELNS4_4UMMA5MajorE0ELSP_0ELNSO_7ScaleInE0ELSQ_0EEEEEENS4_6LayoutINS5_IJSC_SC_SC_EEENS5_IJNSA_ILi0EEESV_SV_EEEEENS5_IJNS4_10UnderscoreESY_SY_EEEEENS4_28SM100_TMA_2SM_LOAD_MULTICASTENS4_14ComposedLayoutINS4_7SwizzleILi2ELi4ELi3EEENS4_18smem_ptr_flag_bitsILi16EEENST_INS5_IJNSA_ILi8EEESH_EEENS5_IJSH_SC_EEEEEEEvNS4_8identityENS4_18SM100_TMA_2SM_LOADES1B_vS1C_EENS_8epilogue10collective18CollectiveEpilogueINS1F_23Sm100TmaWarpSpecializedILi3ELi2ELi32ELb1ELb0EEEJNS5_IJNSA_ILi128EEESG_SH_EEENS5_IJNST_IS1K_SC_EENST_ISH_SC_EEEEESJ_SK_SJ_SK_NS1F_6fusion15FusionCallbacksIS1J_NS1P_17LinearCombinationISJ_fSJ_fLNS_15FloatRoundStyleE2EEES1L_S1O_JEEENS4_5SM1004TMEM4LOAD26SM100_TMEM_LOAD_32dp32b32xENS4_13SM90_TMA_LOADES1B_NS4_39AutoVectorizingCopyWithAssumedAlignmentILi128EEENS4_14SM90_TMA_STOREES1B_S21_S21_EEEvvEEEEvNT_6ParamsE:
[----:B------:R-:W1:Y:S01]  /*0000*/  LDC R1, c[0x0][0x37c] ;  /* 0x0000df00ff017b82 */ /* 0x000e620000000800 */
[----:B------:R-:W2:Y:S01]  /*0010*/  S2R R92, SR_TID.X ;  /* 0x00000000005c7919 */ /* 0x000ea20000002100 */
[----:B------:R-:W3:Y:S06]  /*0020*/  LDCU.64 UR8, c[0x0][0x890] ;  /* 0x00011200ff0877ac */ /* 0x000eec0008000a00 */
[----:B------:R-:W4:Y:S01]  /*0030*/  S2UR UR4, SR_CgaCtaId ;  /* 0x00000000000479c3 */ /* 0x000f220000008800 */
[----:B------:R-:W-:Y:S02]  /*0040*/  PRMT R84, RZ, 0x7610, R84 ;  /* 0x00007610ff547816 */ /* 0x000fe40000000054 */
[----:B------:R-:W-:Y:S01]  /*0050*/  ELECT P1, URZ, PT ;  /* 0x0000000000ff782f */ /* 0x000fe20003820000 */
[----:B---3--:R-:W-:-:S04]  /*0060*/  UISETP.NE.U32.AND UP0, UPT, UR8, URZ, UPT ;  /* 0x000000ff0800728c */ /* 0x008fc8000bf05070 */
[----:B------:R-:W-:Y:S02]  /*0070*/  UISETP.NE.AND.EX UP0, UPT, UR9, URZ, UPT, UP0 ;  /* 0x000000ff0900728c */ /* 0x000fe4000bf05300 */
[----:B----4-:R-:W-:Y:S02]  /*0080*/  ULOP3.LUT UR33, UR4, 0x1, URZ, 0xc0, !UPT ;  /* 0x0000000104217892 */ /* 0x010fe4000f8ec0ff */
[----:B------:R-:W-:Y:S01]  /*0090*/  ULOP3.LUT UR34, UR4, 0x1, URZ, 0x3c, !UPT ;  /* 0x0000000104227892 */ /* 0x000fe2000f8e3cff */
[----:B--2---:R-:W-:-:S05]  /*00a0*/  SHF.R.U32.HI R85, RZ, 0x5, R92 ;  /* 0x00000005ff557819 */ /* 0x004fca000001165c */
[----:B------:R-:W2:Y:S02]  /*00b0*/  SHFL.IDX PT, R0, R85, RZ, 0x1f ;  /* 0x00001fff55007589 */ /* 0x000ea400000e0000 */
[----:B--2---:R-:W-:Y:S01]  /*00c0*/  R2UR UR13, R0 ;  /* 0x00000000000d72ca */ /* 0x004fe200000e0000 */
[----:B-1----:R-:W-:-:S14]  /*00d0*/  BRA.U UP0, `(.L_x_0) ;  /* 0x0000000100307547 */ /* 0x002fdc000b800000 */
[----:B------:R-:W1:Y:S02]  /*00e0*/  LDCU.64 UR4, c[0x0][0x888] ;  /* 0x00011100ff0477ac */ /* 0x000e640008000a00 */
[----:B-1----:R-:W-:-:S04]  /*00f0*/  UISETP.NE.U32.AND UP0, UPT, UR4, URZ, UPT ;  /* 0x000000ff0400728c */ /* 0x002fc8000bf05070 */
[----:B------:R-:W-:-:S09]  /*0100*/  UISETP.NE.AND.EX UP0, UPT, UR5, URZ, UPT, UP0 ;  /* 0x000000ff0500728c */ /* 0x000fd2000bf05300 */
[----:B------:R-:W-:Y:S05]  /*0110*/  BRA.U !UP0, `(.L_x_1) ;  /* 0x0000000108147547 */ /* 0x000fea000b800000 */
[----:B------:R-:W1:Y:S01]  /*0120*/  LDC.64 R2, c[0x0][0x888] ;  /* 0x00022200ff027b82 */ /* 0x000e620000000a00 */
[----:B------:R-:W1:Y:S02]  /*0130*/  LDCU.64 UR4, c[0x0][0x358] ;  /* 0x00006b00ff0477ac */ /* 0x000e640008000a00 */
[----:B-1----:R1:W5:Y:S01]  /*0140*/  LDG.E R41, desc[UR4][R2.64] ;  /* 0x0000000402297981 */ /* 0x002362000c1e1900 */
[----:B------:R-:W-:Y:S01]  /*0150*/  HFMA2 R84, -RZ, RZ, 0, 5.9604644775390625e-08 ;  /* 0x00000001ff547431 */ /* 0x000fe200000001ff */
[----:B------:R-:W-:Y:S05]  /*0160*/  BRA `(.L_x_0) ;  /* 0x00000000000c7947 */ /* 0x000fea0003800000 */
.L_x_1:
[----:B------:R-:W1:Y:S01]  /*0170*/  LDCU UR4, c[0x0][0x880] ;  /* 0x00011000ff0477ac */ /* 0x000e620008000800 */
[----:B------:R-:W-:Y:S01]  /*0180*/  HFMA2 R84, -RZ, RZ, 0, 5.9604644775390625e-08 ;  /* 0x00000001ff547431 */ /* 0x000fe200000001ff */
[----:B-1----:R-:W-:-:S07]  /*0190*/  MOV R41, UR4 ;  /* 0x0000000400297c02 */ /* 0x002fce0008000f00 */
.L_x_0:
[----:B------:R-:W2:Y:S02]  /*01a0*/  LDCU.64 UR4, c[0x0][0x8b0] ;  /* 0x00011600ff0477ac */ /* 0x000ea40008000a00 */
[----:B--2---:R-:W-:-:S04]  /*01b0*/  UISETP.NE.U32.AND UP0, UPT, UR4, URZ, UPT ;  /* 0x000000ff0400728c */ /* 0x004fc8000bf05070 */
[----:B------:R-:W-:-:S09]  /*01c0*/  UISETP.NE.AND.EX UP0, UPT, UR5, URZ, UPT, UP0 ;  /* 0x000000ff0500728c */ /* 0x000fd2000bf05300 */
[----:B------:R-:W-:Y:S05]  /*01d0*/  BRA.U UP0, `(.L_x_2) ;  /* 0x0000000100287547 */ /* 0x000fea000b800000 */
[----:B------:R-:W2:Y:S02]  /*01e0*/  LDCU.64 UR4, c[0x0][0x8a8] ;  /* 0x00011500ff0477ac */ /* 0x000ea40008000a00 */
[----:B--2---:R-:W-:-:S04]  /*01f0*/  UISETP.NE.U32.AND UP0, UPT, UR4, URZ, UPT ;  /* 0x000000ff0400728c */ /* 0x004fc8000bf05070 */
[----:B------:R-:W-:-:S09]  /*0200*/  UISETP.NE.AND.EX UP0, UPT, UR5, URZ, UPT, UP0 ;  /* 0x000000ff0500728c */ /* 0x000fd2000bf05300 */
[----:B------:R-:W-:Y:S05]  /*0210*/  BRA.U !UP0, `(.L_x_3) ;  /* 0x0000000108107547 */ /* 0x000fea000b800000 */
[----:B------:R-:W2:Y:S01]  /*0220*/  LDC.64 R38, c[0x0][0x8a8] ;  /* 0x00022a00ff267b82 */ /* 0x000ea20000000a00 */
[----:B------:R-:W2:Y:S02]  /*0230*/  LDCU.64 UR4, c[0x0][0x358] ;  /* 0x00006b00ff0477ac */ /* 0x000ea40008000a00 */
[----:B--2---:R2:W5:Y:S01]  /*0240*/  LDG.E R38, desc[UR4][R38.64] ;  /* 0x0000000426267981 */ /* 0x004562000c1e1900 */
[----:B------:R-:W-:Y:S05]  /*0250*/  BRA `(.L_x_2) ;  /* 0x0000000000087947 */ /* 0x000fea0003800000 */
.L_x_3:
[----:B------:R-:W2:Y:S02]  /*0260*/  LDCU UR4, c[0x0][0x8a0] ;  /* 0x00011400ff0477ac */ /* 0x000ea40008000800 */
[----:B--2---:R-:W-:Y:S02]  /*0270*/  MOV R38, UR4 ;  /* 0x0000000400267c02 */ /* 0x004fe40008000f00 */
.L_x_2:
[----:B------:R-:W-:Y:S01]  /*0280*/  IMAD.U32 R0, RZ, RZ, UR13 ;  /* 0x0000000dff007e24 */ /* 0x000fe2000f8e00ff */
[----:B------:R-:W-:Y:S04]  /*0290*/  BSSY.RECONVERGENT B0, `(.L_x_4) ;  /* 0x000000c000007945 */ /* 0x000fe80003800200 */
[C---:B------:R-:W-:Y:S02]  /*02a0*/  ISETP.NE.OR P2, PT, R0.reuse, 0x1, !P1 ;  /* 0x000000010000780c */ /* 0x040fe40004f45670 */
[----:B------:R-:W-:-:S11]  /*02b0*/  ISETP.NE.OR P0, PT, R0, 0x3, !P1 ;  /* 0x000000030000780c */ /* 0x000fd60004f05670 */
[----:B------:R-:W-:Y:S05]  /*02c0*/  @P2 BRA `(.L_x_5) ;  /* 0x0000000000202947 */ /* 0x000fea0003800000 */
[----:B------:R-:W3:Y:S02]  /*02d0*/  LDCU.64 UR4, c[0x0][0x348] ;  /* 0x00006900ff0477ac */ /* 0x000ee40008000a00 */
[----:B---3--:R-:W-:Y:S02]  /*02e0*/  UIADD3 UR6, UP1, UPT, UR4, 0x80, URZ ;  /* 0x0000008004067890 */ /* 0x008fe4000ff3e0ff */
[----:B------:R-:W-:Y:S02]  /*02f0*/  UIADD3 UR4, UP0, UPT, UR4, 0x180, URZ ;  /* 0x0000018004047890 */ /* 0x000fe4000ff1e0ff */
[----:B------:R-:W-:Y:S02]  /*0300*/  UIADD3.X UR7, UPT, UPT, URZ, UR5, URZ, UP1, !UPT ;  /* 0x00000005ff077290 */ /* 0x000fe40008ffe4ff */
[----:B------:R-:W-:-:S07]  /*0310*/  UIADD3.X UR5, UPT, UPT, URZ, UR5, URZ, UP0, !UPT ;  /* 0x00000005ff057290 */ /* 0x000fce00087fe4ff */
[----:B------:R3:W-:Y:S02]  /*0320*/  UTMACCTL.PF [UR6] ;  /* 0x00000000060079b9 */ /* 0x0007e40008040000 */
[----:B------:R3:W-:Y:S02]  /*0330*/  UTMACCTL.PF [UR4] ;  /* 0x00000000040079b9 */ /* 0x0007e40008040000 */
[----:B---3--:R-:W-:Y:S01]  /*0340*/  NOP ;  /* 0x0000000000007918 */ /* 0x008fe20000000000 */
.L_x_5:
[----:B------:R-:W-:Y:S05]  /*0350*/  BSYNC.RECONVERGENT B0 ;  /* 0x0000000000007941 */ /* 0x000fea0003800200 */
.L_x_4:
[----:B------:R-:W-:Y:S04]  /*0360*/  BSSY.RECONVERGENT B0, `(.L_x_6) ;  /* 0x000000a000007945 */ /* 0x000fe80003800200 */
        /* <DEDUP_REMOVED lines=9> */
.L_x_7:
[----:B------:R-:W-:Y:S05]  /*0400*/  BSYNC.RECONVERGENT B0 ;  /* 0x0000000000007941 */ /* 0x000fea0003800200 */
.L_x_6:
[----:B------:R-:W3:Y:S01]  /*0410*/  LDCU.64 UR4, c[0x0][0x888] ;  /* 0x00011100ff0477ac */ /* 0x000ee20008000a00 */
[----:B------:R-:W-:Y:S02]  /*0420*/  UISETP.EQ.U32.AND UP1, UPT, UR8, URZ, UPT ;  /* 0x000000ff0800728c */ /* 0x000fe4000bf22070 */
[----:B------:R-:W-:Y:S02]  /*0430*/  UPLOP3.LUT UP3, UPT, UPT, UPT, UPT, 0x80, 0x8 ;  /* 0x000000000008789c */ /* 0x000fe40003f6f070 */
[----:B---3--:R-:W-:-:S04]  /*0440*/  UISETP.NE.U32.AND UP0, UPT, UR4, URZ, UPT ;  /* 0x000000ff0400728c */ /* 0x008fc8000bf05070 */
[----:B------:R-:W-:-:S04]  /*0450*/  UISETP.NE.AND.EX UP0, UPT, UR5, URZ, UPT, UP0 ;  /* 0x000000ff0500728c */ /* 0x000fc8000bf05300 */
[----:B------:R-:W-:-:S04]  /*0460*/  UISETP.EQ.OR.EX UP2, UPT, UR9, URZ, !UP0, UP1 ;  /* 0x000000ff0900728c */ /* 0x000fc8000c742710 */
[----:B------:R-:W-:-:S06]  /*0470*/  UP2UR UR4, UPR, URZ, 0x4 ;  /* 0x00000004ff047883 */ /* 0x000fcc0008000000 */
[----:B------:R-:W-:Y:S01]  /*0480*/  MOV R88, UR4 ;  /* 0x0000000400587c02 */ /* 0x000fe20008000f00 */
[----:B------:R-:W-:Y:S06]  /*0490*/  BRA.U !UP2, `(.L_x_8) ;  /* 0x000000010a207547 */ /* 0x000fec000b800000 */
[----:B------:R-:W-:Y:S01]  /*04a0*/  UISETP.NE.U32.AND UP1, UPT, UR8, URZ, UPT ;  /* 0x000000ff0800728c */ /* 0x000fe2000bf25070 */
[----:B-----5:R-:W-:Y:S01]  /*04b0*/  FSETP.NEU.AND P0, PT, R41, RZ, PT ;  /* 0x000000ff2900720b */ /* 0x020fe20003f0d000 */
[----:B------:R-:W-:Y:S02]  /*04c0*/  USEL UR4, URZ, 0xffffffff, UP0 ;  /* 0xffffffffff047887 */ /* 0x000fe40008000000 */
[----:B------:R-:W-:-:S10]  /*04d0*/  UISETP.NE.AND.EX UP1, UPT, UR9, URZ, UPT, UP1 ;  /* 0x000000ff0900728c */ /* 0x000fd4000bf25310 */
[----:B------:R-:W-:Y:S01]  /*04e0*/  VOTEU.ANY UP0, P0 ;  /* 0x0000000000ff7886 */ /* 0x000fe20000000100 */
[----:B------:R-:W-:-:S04]  /*04f0*/  @!UP1 USEL UR4, URZ, 0xffffffff, UP0 ;  /* 0xffffffffff049887 */ /* 0x000fc80008000000 */
[----:B------:R-:W-:-:S04]  /*0500*/  ULOP3.LUT UR4, UR4, 0x1, URZ, 0xc0, !UPT ;  /* 0x0000000104047892 */ /* 0x000fc8000f8ec0ff */
[----:B------:R-:W-:-:S11]  /*0510*/  UISETP.NE.U32.AND UP3, UPT, UR4, 0x1, UPT ;  /* 0x000000010400788c */ /* 0x000fd6000bf65070 */
.L_x_8:
[----:B------:R-:W3:Y:S01]  /*0520*/  SHFL.IDX PT, R0, R85, RZ, 0x1f ;  /* 0x00001fff55007589 */ /* 0x000ee200000e0000 */
[----:B------:R-:W-:-:S04]  /*0530*/  UISETP.NE.AND UP0, UPT, UR13, 0x2, UPT ;  /* 0x000000020d00788c */ /* 0x000fc8000bf05270 */
[----:B------:R-:W-:Y:S02]  /*0540*/  UISETP.EQ.AND UP1, UPT, UR33, URZ, !UP0 ;  /* 0x000000ff2100728c */ /* 0x000fe4000c722270 */
[----:B------:R-:W-:-:S04]  /*0550*/  USEL UR37, URZ, 0x1, UP0 ;  /* 0x00000001ff257887 */ /* 0x000fc80008000000 */
[----:B------:R-:W-:Y:S02]  /*0560*/  PLOP3.LUT P3, PT, P1, PT, UP1, 0x80, 0x8 ;  /* 0x000000000008781c */ /* 0x000fe40000f6f018 */
[----:B---3--:R-:W-:-:S13]  /*0570*/  ISETP.NE.AND P0, PT, R0, RZ, PT ;  /* 0x000000ff0000720c */ /* 0x008fda0003f05270 */
[----:B------:R-:W-:Y:S05]  /*0580*/  @P0 BRA `(.L_x_9) ;  /* 0x0000000000500947 */ /* 0x000fea0003800000 */
[----:B------:R-:W3:Y:S01]  /*0590*/  S2UR UR5, SR_CgaCtaId ;  /* 0x00000000000579c3 */ /* 0x000ee20000008800 */
[----:B------:R-:W-:Y:S01]  /*05a0*/  UMOV UR4, 0x400 ;  /* 0x0000040000047882 */ /* 0x000fe20000000000 */
[----:B------:R-:W-:Y:S01]  /*05b0*/  UMOV UR8, 0x1 ;  /* 0x0000000100087882 */ /* 0x000fe20000000000 */
[----:B------:R-:W-:Y:S01]  /*05c0*/  UMOV UR6, 0x2 ;  /* 0x0000000200067882 */ /* 0x000fe20000000000 */
[----:B------:R-:W-:-:S04]  /*05d0*/  UIADD3 UR8, UPT, UPT, -UR8, 0x100000, URZ ;  /* 0x0010000008087890 */ /* 0x000fc8000fffe1ff */
[----:B------:R-:W-:Y:S02]  /*05e0*/  USHF.L.U32 UR9, UR8, 0xb, URZ ;  /* 0x0000000b08097899 */ /* 0x000fe400080006ff */
[----:B------:R-:W-:Y:S02]  /*05f0*/  USHF.L.U32 UR8, UR8, 0x1, URZ ;  /* 0x0000000108087899 */ /* 0x000fe400080006ff */
[----:B------:R-:W-:-:S04]  /*0600*/  UIADD3 UR6, UPT, UPT, -UR6, 0x100000, URZ ;  /* 0x0010000006067890 */ /* 0x000fc8000fffe1ff */
[----:B------:R-:W-:Y:S02]  /*0610*/  USHF.L.U32 UR7, UR6, 0xb, URZ ;  /* 0x0000000b06077899 */ /* 0x000fe400080006ff */
[----:B------:R-:W-:Y:S01]  /*0620*/  USHF.L.U32 UR6, UR6, 0x1, URZ ;  /* 0x0000000106067899 */ /* 0x000fe200080006ff */
[----:B------:R-:W-:Y:S01]  /*0630*/  ELECT P0, URZ, PT ;  /* 0x0000000000ff782f */ /* 0x000fe20003800000 */
[----:B---3--:R-:W-:Y:S01]  /*0640*/  ULEA UR4, UR5, UR4, 0x18 ;  /* 0x0000000405047291 */ /* 0x008fe2000f8ec0ff */
[----:B------:R-:W3:Y:S11]  /*0650*/  FENCE.VIEW.ASYNC.S ;  /* 0x00000000000073c6 */ /* 0x000ef60000000000 */
[----:B---3--:R3:W4:Y:S01]  /*0660*/  SYNCS.EXCH.64 URZ, [UR4], UR8 ;  /* 0x0000000804ff75b2 */ /* 0x0087220008000100 */
[----:B------:R3:W1:Y:S01]  /*0670*/  SYNCS.EXCH.64 URZ, [UR4+0x18], UR6 ;  /* 0x0000180604ff75b2 */ /* 0x0006620008000100 */
[----:B------:R3:W1:Y:S01]  /*0680*/  SYNCS.EXCH.64 URZ, [UR4+0x8], UR8 ;  /* 0x0000080804ff75b2 */ /* 0x0006620008000100 */
[----:B------:R3:W1:Y:S01]  /*0690*/  SYNCS.EXCH.64 URZ, [UR4+0x20], UR6 ;  /* 0x0000200604ff75b2 */ /* 0x0006620008000100 */
[----:B------:R3:W1:Y:S01]  /*06a0*/  SYNCS.EXCH.64 URZ, [UR4+0x10], UR8 ;  /* 0x0000100804ff75b2 */ /* 0x0006620008000100 */
[----:B------:R3:W1:Y:S01]  /*06b0*/  SYNCS.EXCH.64 URZ, [UR4+0x28], UR6 ;  /* 0x0000280604ff75b2 */ /* 0x0006620008000100 */
[----:B------:R-:W-:Y:S01]  /*06c0*/  NOP ;  /* 0x0000000000007918 */ /* 0x000fe20000000000 */
.L_x_9:
[----:B------:R-:W2:Y:S01]  /*06d0*/  SHFL.IDX PT, R0, R85, RZ, 0x1f ;  /* 0x00001fff55007589 */ /* 0x000ea200000e0000 */
[----:B------:R-:W-:Y:S01]  /*06e0*/  NOP ;  /* 0x0000000000007918 */ /* 0x000fe20000000000 */
[----:B--2---:R-:W-:-:S13]  /*06f0*/  ISETP.NE.AND P0, PT, R0, 0x1, PT ;  /* 0x000000010000780c */ /* 0x004fda0003f05270 */
[----:B------:R-:W-:Y:S05]  /*0700*/  @P0 BRA `(.L_x_10) ;  /* 0x0000000000500947 */ /* 0x000fea0003800000 */
[----:B------:R-:W2:Y:S01]  /*0710*/  S2UR UR5, SR_CgaCtaId ;  /* 0x00000000000579c3 */ /* 0x000ea20000008800 */
[----:B---3--:R-:W-:Y:S01]  /*0720*/  UMOV UR4, 0x400 ;  /* 0x0000040000047882 */ /* 0x008fe20000000000 */
        /* <DEDUP_REMOVED lines=9> */
[----:B--2---:R-:W-:Y:S01]  /*07c0*/  ULEA UR4, UR5, UR4, 0x18 ;  /* 0x0000000405047291 */ /* 0x004fe2000f8ec0ff */
[----:B------:R-:W2:Y:S11]  /*07d0*/  FENCE.VIEW.ASYNC.S ;  /* 0x00000000000073c6 */ /* 0x000eb60000000000 */
[----:B--2---:R2:W3:Y:S01]  /*07e0*/  SYNCS.EXCH.64 URZ, [UR4+0x30], UR8 ;  /* 0x0000300804ff75b2 */ /* 0x0044e20008000100 */
[----:B------:R2:W1:Y:S01]  /*07f0*/  SYNCS.EXCH.64 URZ, [UR4+0x48], UR6 ;  /* 0x0000480604ff75b2 */ /* 0x0004620008000100 */
[----:B------:R2:W1:Y:S01]  /*0800*/  SYNCS.EXCH.64 URZ, [UR4+0x38], UR8 ;  /* 0x0000380804ff75b2 */ /* 0x0004620008000100 */
[----:B------:R2:W1:Y:S01]  /*0810*/  SYNCS.EXCH.64 URZ, [UR4+0x50], UR6 ;  /* 0x0000500604ff75b2 */ /* 0x0004620008000100 */
[----:B------:R2:W1:Y:S01]  /*0820*/  SYNCS.EXCH.64 URZ, [UR4+0x40], UR8 ;  /* 0x0000400804ff75b2 */ /* 0x0004620008000100 */
[----:B------:R2:W1:Y:S01]  /*0830*/  SYNCS.EXCH.64 URZ, [UR4+0x58], UR6 ;  /* 0x0000580604ff75b2 */ /* 0x0004620008000100 */
[----:B------:R-:W-:Y:S01]  /*0840*/  NOP ;  /* 0x0000000000007918 */ /* 0x000fe20000000000 */
.L_x_10:
[----:B------:R-:W4:Y:S01]  /*0850*/  SHFL.IDX PT, R0, R85, RZ, 0x1f ;  /* 0x00001fff55007589 */ /* 0x000f2200000e0000 */
[----:B------:R-:W-:Y:S01]  /*0860*/  NOP ;  /* 0x0000000000007918 */ /* 0x000fe20000000000 */
[----:B----4-:R-:W-:-:S13]  /*0870*/  ISETP.NE.AND P0, PT, R0, 0x3, PT ;  /* 0x000000030000780c */ /* 0x010fda0003f05270 */
[----:B------:R-:W-:Y:S05]  /*0880*/  @P0 BRA `(.L_x_11) ;  /* 0x0000000000300947 */ /* 0x000fea0003800000 */
[----:B------:R-:W4:Y:S01]  /*0890*/  S2UR UR5, SR_CgaCtaId ;  /* 0x00000000000579c3 */ /* 0x000f220000008800 */
[----:B--23--:R-:W-:Y:S01]  /*08a0*/  UMOV UR6, 0x400 ;  /* 0x0000040000067882 */ /* 0x00cfe20000000000 */
[----:B------:R-:W-:Y:S01]  /*08b0*/  UMOV UR4, 0x20 ;  /* 0x0000002000047882 */ /* 0x000fe20000000000 */
[----:B------:R-:W-:Y:S01]  /*08c0*/  ELECT P0, URZ, PT ;  /* 0x0000000000ff782f */ /* 0x000fe20003800000 */
[----:B----4-:R-:W-:Y:S02]  /*08d0*/  ULEA UR6, UR5, UR6, 0x18 ;  /* 0x0000000605067291 */ /* 0x010fe4000f8ec0ff */
[----:B------:R-:W-:-:S04]  /*08e0*/  UIADD3 UR4, UPT, UPT, -UR4, 0x100000, URZ ;  /* 0x0010000004047890 */ /* 0x000fc8000fffe1ff */
[----:B------:R-:W-:Y:S02]  /*08f0*/  USHF.L.U32 UR5, UR4, 0xb, URZ ;  /* 0x0000000b04057899 */ /* 0x000fe400080006ff */
[----:B------:R-:W-:Y:S01]  /*0900*/  USHF.L.U32 UR4, UR4, 0x1, URZ ;  /* 0x0000000104047899 */ /* 0x000fe200080006ff */
[----:B------:R-:W2:Y:S11]  /*0910*/  FENCE.VIEW.ASYNC.S ;  /* 0x00000000000073c6 */ /* 0x000eb60000000000 */
[----:B--2---:R4:W2:Y:S01]  /*0920*/  SYNCS.EXCH.64 URZ, [UR6+0x60], UR4 ;  /* 0x0000600406ff75b2 */ /* 0x0048a20008000100 */
[----:B------:R4:W3:Y:S02]  /*0930*/  SYNCS.EXCH.64 URZ, [UR6+0x68], UR4 ;  /* 0x0000680406ff75b2 */ /* 0x0008e40008000100 */
[----:B----4-:R-:W-:Y:S01]  /*0940*/  NOP ;  /* 0x0000000000007918 */ /* 0x010fe20000000000 */
.L_x_11:
[----:B------:R-:W4:Y:S01]  /*0950*/  SHFL.IDX PT, R0, R85, RZ, 0x1f ;  /* 0x00001fff55007589 */ /* 0x000f2200000e0000 */
[----:B------:R-:W-:Y:S01]  /*0960*/  NOP ;  /* 0x0000000000007918 */ /* 0x000fe20000000000 */
[----:B----4-:R-:W-:-:S13]  /*0970*/  ISETP.NE.AND P0, PT, R0, 0x4, PT ;  /* 0x000000040000780c */ /* 0x010fda0003f05270 */
[----:B------:R-:W-:Y:S05]  /*0980*/  @P0 BRA `(.L_x_12) ;  /* 0x00000000004c0947 */ /* 0x000fea0003800000 */
[----:B------:R-:W4:Y:S01]  /*0990*/  S2UR UR5, SR_CgaCtaId ;  /* 0x00000000000579c3 */ /* 0x000f220000008800 */
[----:B--23--:R-:W-:Y:S01]  /*09a0*/  UMOV UR4, 0x3a0 ;  /* 0x000003a000047882 */ /* 0x00cfe20000000000 */
[----:B------:R-:W-:Y:S01]  /*09b0*/  UMOV UR6, 0x400 ;  /* 0x0000040000067882 */ /* 0x000fe20000000000 */
[----:B------:R-:W-:Y:S01]  /*09c0*/  USEL UR4, UR4, 0x320, UP3 ;  /* 0x0000032004047887 */ /* 0x000fe20009800000 */
[----:B------:R-:W-:Y:S01]  /*09d0*/  UMOV UR8, 0x1 ;  /* 0x0000000100087882 */ /* 0x000fe20000000000 */
[----:B------:R-:W-:Y:S01]  /*09e0*/  ELECT P0, URZ, PT ;  /* 0x0000000000ff782f */ /* 0x000fe20003800000 */
[----:B------:R-:W-:-:S04]  /*09f0*/  UIADD3 UR8, UPT, UPT, -UR8, 0x100000, URZ ;  /* 0x0010000008087890 */ /* 0x000fc8000fffe1ff */
[----:B------:R-:W-:Y:S02]  /*0a00*/  USHF.L.U32 UR9, UR8, 0xb, URZ ;  /* 0x0000000b08097899 */ /* 0x000fe400080006ff */
[----:B------:R-:W-:Y:S02]  /*0a10*/  USHF.L.U32 UR8, UR8, 0x1, URZ ;  /* 0x0000000108087899 */ /* 0x000fe400080006ff */
[----:B----4-:R-:W-:Y:S02]  /*0a20*/  ULEA UR6, UR5, UR6, 0x18 ;  /* 0x0000000605067291 */ /* 0x010fe4000f8ec0ff */
[----:B------:R-:W-:-:S04]  /*0a30*/  UIADD3 UR4, UPT, UPT, -UR4, 0x100000, URZ ;  /* 0x0010000004047890 */ /* 0x000fc8000fffe1ff */
[----:B------:R-:W-:Y:S02]  /*0a40*/  USHF.L.U32 UR5, UR4, 0xb, URZ ;  /* 0x0000000b04057899 */ /* 0x000fe400080006ff */
[----:B------:R-:W-:Y:S01]  /*0a50*/  USHF.L.U32 UR4, UR4, 0x1, URZ ;  /* 0x0000000104047899 */ /* 0x000fe200080006ff */
[----:B------:R-:W2:Y:S03]  /*0a60*/  FENCE.VIEW.ASYNC.S ;  /* 0x00000000000073c6 */ /* 0x000ea60000000000 */
[----:B--2---:R4:W2:Y:S08]  /*0a70*/  SYNCS.EXCH.64 URZ, [UR6+0x70], UR8 ;  /* 0x0000700806ff75b2 */ /* 0x0048b00008000100 */
[----:B------:R4:W3:Y:S01]  /*0a80*/  SYNCS.EXCH.64 URZ, [UR6+0x80], UR4 ;  /* 0x0000800406ff75b2 */ /* 0x0008e20008000100 */
[----:B------:R4:W1:Y:S01]  /*0a90*/  SYNCS.EXCH.64 URZ, [UR6+0x78], UR8 ;  /* 0x0000780806ff75b2 */ /* 0x0008620008000100 */
[----:B------:R4:W1:Y:S02]  /*0aa0*/  SYNCS.EXCH.64 URZ, [UR6+0x88], UR4 ;  /* 0x0000880406ff75b2 */ /* 0x0008640008000100 */
[----:B----4-:R-:W-:Y:S01]  /*0ab0*/  NOP ;  /* 0x0000000000007918 */ /* 0x010fe20000000000 */
.L_x_12:
[----:B------:R-:W4:Y:S01]  /*0ac0*/  SHFL.IDX PT, R0, R85, RZ, 0x1f ;  /* 0x00001fff55007589 */ /* 0x000f2200000e0000 */
[----:B------:R-:W-:Y:S01]  /*0ad0*/  NOP ;  /* 0x0000000000007918 */ /* 0x000fe20000000000 */
[----:B----4-:R-:W-:-:S13]  /*0ae0*/  ISETP.NE.AND P0, PT, R0, 0x5, PT ;  /* 0x000000050000780c */ /* 0x010fda0003f05270 */
[----:B------:R-:W-:Y:S05]  /*0af0*/  @P0 BRA `(.L_x_13) ;  /* 0x0000000000580947 */ /* 0x000fea0003800000 */
[----:B------:R-:W4:Y:S01]  /*0b00*/  S2UR UR5, SR_CgaCtaId ;  /* 0x00000000000579c3 */ /* 0x000f220000008800 */
[----:B--23--:R-:W-:Y:S01]  /*0b10*/  UMOV UR4, 0x400 ;  /* 0x0000040000047882 */ /* 0x00cfe20000000000 */
        /* <DEDUP_REMOVED lines=9> */
[----:B----4-:R-:W-:Y:S01]  /*0bb0*/  ULEA UR4, UR5, UR4, 0x18 ;  /* 0x0000000405047291 */ /* 0x010fe2000f8ec0ff */
[----:B------:R-:W2:Y:S11]  /*0bc0*/  FENCE.VIEW.ASYNC.S ;  /* 0x00000000000073c6 */ /* 0x000eb60000000000 */
[----:B--2---:R4:W2:Y:S01]  /*0bd0*/  SYNCS.EXCH.64 URZ, [UR4+0x90], UR6 ;  /* 0x0000900604ff75b2 */ /* 0x0048a20008000100 */
[----:B------:R4:W3:Y:S01]  /*0be0*/  SYNCS.EXCH.64 URZ, [UR4+0xb0], UR8 ;  /* 0x0000b00804ff75b2 */ /* 0x0008e20008000100 */
[----:B------:R4:W1:Y:S01]  /*0bf0*/  SYNCS.EXCH.64 URZ, [UR4+0x98], UR6 ;  /* 0x0000980604ff75b2 */ /* 0x0008620008000100 */
[----:B------:R4:W1:Y:S01]  /*0c00*/  SYNCS.EXCH.64 URZ, [UR4+0xb8], UR8 ;  /* 0x0000b80804ff75b2 */ /* 0x0008620008000100 */
[----:B------:R4:W1:Y:S01]  /*0c10*/  SYNCS.EXCH.64 URZ, [UR4+0xa0], UR6 ;  /* 0x0000a00604ff75b2 */ /* 0x0008620008000100 */
[----:B------:R4:W1:Y:S01]  /*0c20*/  SYNCS.EXCH.64 URZ, [UR4+0xc0], UR8 ;  /* 0x0000c00804ff75b2 */ /* 0x0008620008000100 */
[----:B------:R4:W1:Y:S01]  /*0c30*/  SYNCS.EXCH.64 URZ, [UR4+0xa8], UR6 ;  /* 0x0000a80604ff75b2 */ /* 0x0008620008000100 */
[----:B------:R4:W1:Y:S02]  /*0c40*/  SYNCS.EXCH.64 URZ, [UR4+0xc8], UR8 ;  /* 0x0000c80804ff75b2 */ /* 0x0008640008000100 */
[----:B----4-:R-:W-:Y:S01]  /*0c50*/  NOP ;  /* 0x0000000000007918 */ /* 0x010fe20000000000 */
.L_x_13:
[----:B------:R-:W4:Y:S01]  /*0c60*/  SHFL.IDX PT, R0, R85, RZ, 0x1f ;  /* 0x00001fff55007589 */ /* 0x000f2200000e0000 */
[----:B------:R-:W-:Y:S01]  /*0c70*/  ISETP.NE.OR P1, PT, RZ, UR13, !P1 ;  /* 0x0000000dff007c0c */ /* 0x000fe2000cf25670 */
[----:B------:R-:W-:Y:S01]  /*0c80*/  NOP ;  /* 0x0000000000007918 */ /* 0x000fe20000000000 */
[----:B----4-:R-:W-:-:S13]  /*0c90*/  ISETP.NE.AND P0, PT, R0, 0x3, PT ;  /* 0x000000030000780c */ /* 0x010fda0003f05270 */
[----:B------:R-:W-:Y:S05]  /*0ca0*/  @P0 BRA `(.L_x_14) ;  /* 0x0000000000380947 */ /* 0x000fea0003800000 */
[----:B------:R-:W4:Y:S01]  /*0cb0*/  S2UR UR5, SR_CgaCtaId ;  /* 0x00000000000579c3 */ /* 0x000f220000008800 */
[----:B--23--:R-:W-:Y:S01]  /*0cc0*/  UMOV UR4, 0x400 ;  /* 0x0000040000047882 */ /* 0x00cfe20000000000 */
[----:B------:R-:W-:Y:S01]  /*0cd0*/  UMOV UR6, 0x20 ;  /* 0x0000002000067882 */ /* 0x000fe20000000000 */
[----:B------:R-:W-:Y:S01]  /*0ce0*/  ELECT P0, URZ, PT ;  /* 0x0000000000ff782f */ /* 0x000fe20003800000 */
[----:B------:R-:W-:-:S04]  /*0cf0*/  UIADD3 UR6, UPT, UPT, -UR6, 0x100000, URZ ;  /* 0x0010000006067890 */ /* 0x000fc8000fffe1ff */
[----:B------:R-:W-:Y:S02]  /*0d00*/  USHF.L.U32 UR7, UR6, 0xb, URZ ;  /* 0x0000000b06077899 */ /* 0x000fe400080006ff */
[----:B------:R-:W-:Y:S02]  /*0d10*/  USHF.L.U32 UR6, UR6, 0x1, URZ ;  /* 0x0000000106067899 */ /* 0x000fe400080006ff */
[----:B----4-:R-:W-:Y:S01]  /*0d20*/  ULEA UR4, UR5, UR4, 0x18 ;  /* 0x0000000405047291 */ /* 0x010fe2000f8ec0ff */
[----:B------:R-:W2:Y:S11]  /*0d30*/  FENCE.VIEW.ASYNC.S ;  /* 0x00000000000073c6 */ /* 0x000eb60000000000 */
[----:B--2---:R4:W2:Y:S01]  /*0d40*/  SYNCS.EXCH.64 URZ, [UR4+0xd0], UR6 ;  /* 0x0000d00604ff75b2 */ /* 0x0048a20008000100 */
[----:B------:R4:W3:Y:S01]  /*0d50*/  SYNCS.EXCH.64 URZ, [UR4+0xe0], UR6 ;  /* 0x0000e00604ff75b2 */ /* 0x0008e20008000100 */
[----:B------:R4:W1:Y:S01]  /*0d60*/  SYNCS.EXCH.64 URZ, [UR4+0xd8], UR6 ;  /* 0x0000d80604ff75b2 */ /* 0x0008620008000100 */
[----:B------:R4:W1:Y:S02]  /*0d70*/  SYNCS.EXCH.64 URZ, [UR4+0xe8], UR6 ;  /* 0x0000e80604ff75b2 */ /* 0x0008640008000100 */
[----:B----4-:R-:W-:Y:S01]  /*0d80*/  NOP ;  /* 0x0000000000007918 */ /* 0x010fe20000000000 */
.L_x_14:
[----:B--23--:R-:W2:Y:S01]  /*0d90*/  S2UR UR7, SR_CgaCtaId ;  /* 0x00000000000779c3 */ /* 0x00cea20000008800 */
[----:B------:R-:W-:Y:S01]  /*0da0*/  VOTEU.ALL UP0, P1 ;  /* 0x0000000000ff7886 */ /* 0x000fe20000800000 */
[----:B------:R-:W-:Y:S01]  /*0db0*/  UMOV UR4, 0x20 ;  /* 0x0000002000047882 */ /* 0x000fe20000000000 */
[----:B------:R-:W-:Y:S01]  /*0dc0*/  NOP ;  /* 0x0000000000007918 */ /* 0x000fe20000000000 */
[----:B-1----:R-:W-:Y:S01]  /*0dd0*/  LOP3.LUT R3, R92, 0x1f, RZ, 0xc0, !PT ;  /* 0x0000001f5c037812 */ /* 0x002fe200078ec0ff */
[----:B------:R-:W-:Y:S01]  /*0de0*/  UISETP.NE.AND UP4, UPT, UR13, URZ, UPT ;  /* 0x000000ff0d00728c */ /* 0x000fe2000bf85270 */
[----:B------:R-:W-:Y:S01]  /*0df0*/  @!UP0 UMOV UR6, 0x400 ;  /* 0x0000040000068882 */ /* 0x000fe20000000000 */
[----:B------:R-:W-:-:S04]  /*0e00*/  @!UP0 UIADD3 UR4, UPT, UPT, -UR4, 0x100000, URZ ;  /* 0x0010000004048890 */ /* 0x000fc8000fffe1ff */
[----:B------:R-:W-:Y:S02]  /*0e10*/  @!UP0 USHF.L.U32 UR5, UR4, 0xb, URZ ;  /* 0x0000000b04058899 */ /* 0x000fe400080006ff */
[----:B------:R-:W-:Y:S02]  /*0e20*/  @!UP0 USHF.L.U32 UR4, UR4, 0x1, URZ ;  /* 0x0000000104048899 */ /* 0x000fe400080006ff */
[----:B--2---:R-:W-:Y:S01]  /*0e30*/  @!UP0 ULEA UR6, UR7, UR6, 0x18 ;  /* 0x0000000607068291 */ /* 0x004fe2000f8ec0ff */
[----:B------:R-:W1:Y:S01]  /*0e40*/  LDCU UR7, c[0x0][0x36c] ;  /* 0x00006d80ff0777ac */ /* 0x000e620008000800 */
[----:B------:R-:W-:Y:S01]  /*0e50*/  VOTEU.ALL UP0, P1 ;  /* 0x0000000000ff7886 */ /* 0x000fe20000800000 */
[----:B------:R-:W2:Y:S09]  /*0e60*/  FENCE.VIEW.ASYNC.S ;  /* 0x00000000000073c6 */ /* 0x000eb20000000000 */
[----:B--2---:R2:W3:Y:S01]  /*0e70*/  @!UP0 SYNCS.EXCH.64 URZ, [UR6+0xf0], UR4 ;  /* 0x0000f00406ff85b2 */ /* 0x0044e20008000100 */
[----:B-1----:R-:W-:-:S09]  /*0e80*/  UISETP.EQ.U32.AND UP5, UPT, UR7, 0x1, UPT ;  /* 0x000000010700788c */ /* 0x002fd2000bfa2070 */
[----:B--2---:R-:W-:Y:S05]  /*0e90*/  BRA.U !UP5, `(.L_x_15) ;  /* 0x000000010d087547 */ /* 0x004fea000b800000 */
[----:B---3--:R-:W-:Y:S01]  /*0ea0*/  UCGABAR_ARV ;  /* 0x00000000000079c7 */ /* 0x008fe20008000000 */
[----:B------:R-:W-:Y:S05]  /*0eb0*/  BRA `(.L_x_16) ;  /* 0x0000000000047947 */ /* 0x000fea0003800000 */
.L_x_15:
[----:B---3--:R-:W-:Y:S01]  /*0ec0*/  NOP ;  /* 0x0000000000007918 */ /* 0x008fe20000000000 */
.L_x_16:
[----:B------:R-:W1:Y:S01]  /*0ed0*/  S2UR UR19, SR_CTAID.X ;  /* 0x00000000001379c3 */ /* 0x000e620000002500 */
[----:B------:R-:W-:-:S05]  /*0ee0*/  CS2R.32 R87, SR_CgaSize ;  /* 0x0000000000577805 */ /* 0x000fca0000008a00 */
[----:B------:R-:W-:-:S05]  /*0ef0*/  IMAD R87, R87, -0xa0, RZ ;  /* 0xffffff6057577824 */ /* 0x000fca00078e02ff */
[----:B------:R-:W-:-:S14]  /*0f00*/  R2UR UR5, R87 ;  /* 0x00000000570572ca */ /* 0x000fdc00000e0000 */
[----:B------:R-:W2:Y:S01]  /*0f10*/  LDCU UR5, c[0x0][UR5+0x2b0] ;  /* 0x00005600050577ac */ /* 0x000ea20008000800 */
[----:B------:R-:W-:-:S05]  /*0f20*/  CS2R.32 R87, SR_CgaSize ;  /* 0x0000000000577805 */ /* 0x000fca0000008a00 */
[----:B------:R-:W-:-:S05]  /*0f30*/  IMAD R87, R87, -0xa0, RZ ;  /* 0xffffff6057577824 */ /* 0x000fca00078e02ff */
[----:B------:R-:W-:-:S14]  /*0f40*/  R2UR UR4, R87 ;  /* 0x00000000570472ca */ /* 0x000fdc00000e0000 */
[----:B------:R-:W3:Y:S01]  /*0f50*/  LDCU UR4, c[0x0][UR4+0x2b4] ;  /* 0x00005680040477ac */ /* 0x000ee20008000800 */
[----:B------:R-:W4:Y:S01]  /*0f60*/  S2UR UR7, SR_CTAID.Y ;  /* 0x00000000000779c3 */ /* 0x000f220000002600 */
[----:B------:R-:W-:-:S05]  /*0f70*/  CS2R.32 R87, SR_CgaSize ;  /* 0x0000000000577805 */ /* 0x000fca0000008a00 */
[----:B------:R-:W-:-:S05]  /*0f80*/  IMAD R87, R87, -0xa0, RZ ;  /* 0xffffff6057577824 */ /* 0x000fca00078e02ff */
[----:B------:R-:W-:-:S14]  /*0f90*/  R2UR UR8, R87 ;  /* 0x00000000570872ca */ /* 0x000fdc00000e0000 */
[----:B------:R-:W3:Y:S01]  /*0fa0*/  LDCU UR8, c[0x0][UR8+0x2a0] ;  /* 0x00005400080877ac */ /* 0x000ee20008000800 */
[----:B------:R-:W-:-:S05]  /*0fb0*/  CS2R.32 R87, SR_CgaSize ;  /* 0x0000000000577805 */ /* 0x000fca0000008a00 */
[----:B------:R-:W-:-:S05]  /*0fc0*/  IMAD R87, R87, -0xa0, RZ ;  /* 0xffffff6057577824 */ /* 0x000fca00078e02ff */
[----:B------:R-:W-:-:S14]  /*0fd0*/  R2UR UR9, R87 ;  /* 0x00000000570972ca */ /* 0x000fdc00000e0000 */
[----:B------:R-:W3:Y:S01]  /*0fe0*/  LDCU UR9, c[0x0][UR9+0x2a4] ;  /* 0x00005480090977ac */ /* 0x000ee20008000800 */
[----:B------:R-:W3:Y:S01]  /*0ff0*/  S2UR UR10, SR_CgaCtaId ;  /* 0x00000000000a79c3 */ /* 0x000ee20000008800 */
[----:B------:R-:W-:Y:S01]  /*1000*/  UISETP.GT.U32.AND UP0, UPT, UR33, 0xffff, UPT ;  /* 0x0000ffff2100788c */ /* 0x000fe2000bf04070 */
[----:B------:R-:W3:Y:S01]  /*1010*/  LDCU UR18, c[0x0][0xb24] ;  /* 0x00016480ff1277ac */ /* 0x000ee20008000800 */
[----:B------:R-:W-:Y:S01]  /*1020*/  UMOV UR29, 0x5 ;  /* 0x00000005001d7882 */ /* 0x000fe20000000000 */
[----:B-1----:R-:W-:-:S04]  /*1030*/  I2FP.F32.U32 R2, UR19 ;  /* 0x0000001300027c45 */ /* 0x002fc80008201000 */
[----:B------:R-:W1:Y:S01]  /*1040*/  S2UR UR36, SR_CTAID.Z ;  /* 0x00000000002479c3 */ /* 0x000e620000002700 */
[----:B------:R-:W1:Y:S01]  /*1050*/  LDCU UR40, c[0x0][0xb24] ;  /* 0x00016480ff2877ac */ /* 0x000e620008000800 */
[----:B--2---:R-:W-:Y:S01]  /*1060*/  FMUL R2, R2, UR5 ;  /* 0x0000000502027c20 */ /* 0x004fe20008400000 */
[----:B------:R-:W-:Y:S01]  /*1070*/  USEL UR5, UR33, 0xffff, !UP0 ;  /* 0x0000ffff21057887 */ /* 0x000fe2000c000000 */
[----:B----4-:R-:W-:Y:S01]  /*1080*/  I2FP.F32.U32 R0, UR7 ;  /* 0x0000000700007c45 */ /* 0x010fe20008201000 */
[----:B------:R-:W2:Y:S03]  /*1090*/  LDCU UR27, c[0x0][0xb30] ;  /* 0x00016600ff1b77ac */ /* 0x000ea60008000800 */
[----:B------:R-:W4:Y:S01]  /*10a0*/  F2I.U32.TRUNC.NTZ R2, R2 ;  /* 0x0000000200027305 */ /* 0x000f22000020f000 */
[----:B---3--:R-:W-:Y:S01]  /*10b0*/  FMUL R0, R0, UR4 ;  /* 0x0000000400007c20 */ /* 0x008fe20008400000 */
[----:B------:R-:W-:-:S02]  /*10c0*/  ULOP3.LUT UR24, UR5, 0xffff, URZ, 0xc0, !UPT ;  /* 0x0000ffff05187892 */ /* 0x000fc4000f8ec0ff */
[----:B------:R-:W-:Y:S02]  /*10d0*/  USHF.L.U32 UR28, UR10, 0xa, URZ ;  /* 0x0000000a0a1c7899 */ /* 0x000fe400080006ff */
[----:B------:R-:W-:Y:S02]  /*10e0*/  UISETP.GE.AND UP2, UPT, UR18, 0x1, UPT ;  /* 0x000000011200788c */ /* 0x000fe4000bf46270 */
[----:B------:R-:W3:Y:S01]  /*10f0*/  F2I.U32.TRUNC.NTZ R0, R0 ;  /* 0x0000000000007305 */ /* 0x000ee2000020f000 */
[----:B------:R-:W-:Y:S01]  /*1100*/  UMOV UR32, UR7 ;  /* 0x0000000700207c82 */ /* 0x000fe20008000000 */
[----:B------:R-:W-:Y:S01]  /*1110*/  UMOV UR25, UR19 ;  /* 0x0000001300197c82 */ /* 0x000fe20008000000 */
[----:B----4-:R-:W-:Y:S02]  /*1120*/  R2UR UR4, R2 ;  /* 0x00000000020472ca */ /* 0x010fe400000e0000 */
[----:B------:R-:W-:Y:S02]  /*1130*/  PRMT R2, RZ, 0x7610, R2 ;  /* 0x00007610ff027816 */ /* 0x000fe40000000002 */
[----:B---3--:R-:W-:-:S02]  /*1140*/  R2UR UR6, R0 ;  /* 0x00000000000672ca */ /* 0x008fc400000e0000 */
[----:B------:R-:W-:-:S07]  /*1150*/  PRMT R0, RZ, 0x7610, R0 ;  /* 0x00007610ff007816 */ /* 0x000fce0000000000 */
[----:B------:R-:W-:-:S04]  /*1160*/  UIADD3 UR5, UPT, UPT, -UR4, URZ, URZ ;  /* 0x000000ff04057290 */ /* 0x000fc8000fffe1ff */
[----:B------:R-:W-:Y:S02]  /*1170*/  UIMAD UR5, UR8, UR5, UR19 ;  /* 0x00000005080572a4 */ /* 0x000fe4000f8e0213 */
[----:B------:R-:W-:-:S04]  /*1180*/  UIADD3 UR4, UPT, UPT, -UR6, URZ, URZ ;  /* 0x000000ff06047290 */ /* 0x000fc8000fffe1ff */
[----:B------:R-:W-:Y:S01]  /*1190*/  IMAD.U32 R87, RZ, RZ, UR5 ;  /* 0x00000005ff577e24 */ /* 0x000fe2000f8e00ff */
[----:B------:R-:W-:-:S06]  /*11a0*/  UIMAD UR4, UR9, UR4, UR7 ;  /* 0x00000004090472a4 */ /* 0x000fcc000f8e0207 */
[----:B------:R-:W-:Y:S01]  /*11b0*/  IMAD.U32 R86, RZ, RZ, UR4 ;  /* 0x00000004ff567e24 */ /* 0x000fe2000f8e00ff */
[----:B-12---:R-:W-:Y:S06]  /*11c0*/  BRA.U UP4, `(.L_x_17) ;  /* 0x0000000104447547 */ /* 0x006fec000b800000 */
[----:B------:R-:W-:Y:S02]  /*11d0*/  R2UR UR4, R87 ;  /* 0x00000000570472ca */ /* 0x000fe400000e0000 */
[----:B------:R-:W-:-:S11]  /*11e0*/  R2UR UR8, R86 ;  /* 0x00000000560872ca */ /* 0x000fd600000e0000 */
[----:B------:R-:W-:Y:S02]  /*11f0*/  UISETP.GT.U32.AND UP0, UPT, UR4, 0x1, UPT ;  /* 0x000000010400788c */ /* 0x000fe4000bf04070 */
[----:B------:R-:W-:Y:S02]  /*1200*/  ULOP3.LUT UR4, UR4, 0xfffffffe, URZ, 0xc0, !UPT ;  /* 0xfffffffe04047892 */ /* 0x000fe4000f8ec0ff */
[----:B------:R-:W-:Y:S02]  /*1210*/  UISETP.NE.AND UP1, UPT, UR8, URZ, UP0 ;  /* 0x000000ff0800728c */ /* 0x000fe40008725270 */
[----:B------:R-:W-:Y:S02]  /*1220*/  UISETP.NE.AND UP0, UPT, UR8, 0x1, UP0 ;  /* 0x000000010800788c */ /* 0x000fe40008705270 */
[----:B------:R-:W-:Y:S02]  /*1230*/  USEL UR7, URZ, 0x1, UP1 ;  /* 0x00000001ff077887 */ /* 0x000fe40008800000 */
[----:B------:R-:W-:-:S02]  /*1240*/  USEL UR6, URZ, 0x4, UP0 ;  /* 0x00000004ff067887 */ /* 0x000fc40008000000 */
[----:B------:R-:W-:Y:S02]  /*1250*/  USEL UR5, URZ, 0x2, UP1 ;  /* 0x00000002ff057887 */ /* 0x000fe40008800000 */
[----:B------:R-:W-:Y:S02]  /*1260*/  ULEA UR4, UR8, UR4, 0x1 ;  /* 0x0000000408047291 */ /* 0x000fe4000f8e08ff */
[----:B------:R-:W-:Y:S02]  /*1270*/  USEL UR8, URZ, 0x8, UP0 ;  /* 0x00000008ff087887 */ /* 0x000fe40008000000 */
[----:B------:R-:W-:-:S03]  /*1280*/  UIADD3 UR5, UPT, UPT, UR5, UR6, UR7 ;  /* 0x0000000605057290 */ /* 0x000fc6000fffe007 */
[----:B------:R-:W-:Y:S01]  /*1290*/  UMOV UR6, 0x3 ;  /* 0x0000000300067882 */ /* 0x000fe20000000000 */
[----:B------:R-:W-:Y:S02]  /*12a0*/  UIADD3 UR5, UPT, UPT, UR5, UR8, URZ ;  /* 0x0000000805057290 */ /* 0x000fe4000fffe0ff */
[----:B------:R-:W-:-:S04]  /*12b0*/  USHF.L.U32 UR4, UR6, UR4, URZ ;  /* 0x0000000406047299 */ /* 0x000fc800080006ff */
[----:B------:R-:W-:Y:S02]  /*12c0*/  IMAD.U32 R2, RZ, RZ, UR5 ;  /* 0x00000005ff027e24 */ /* 0x000fe4000f8e00ff */
[----:B------:R-:W-:Y:S02]  /*12d0*/  IMAD.U32 R0, RZ, RZ, UR4 ;  /* 0x00000004ff007e24 */ /* 0x000fe4000f8e00ff */
.L_x_17:
[----:B------:R-:W-:Y:S05]  /*12e0*/  BRA.U !UP2, `(.L_x_18) ;  /* 0x000000010ad07547 */ /* 0x000fea000b800000 */
[----:B------:R-:W1:Y:S01]  /*12f0*/  LDCU.128 UR20, c[0x0][0xb10] ;  /* 0x00016200ff1477ac */ /* 0x000e620008000c00 */
[----:B------:R-:W2:Y:S01]  /*1300*/  LDCU UR12, c[0x0][0x370] ;  /* 0x00006e00ff0c77ac */ /* 0x000ea20008000800 */
[----:B------:R-:W3:Y:S01]  /*1310*/  LDCU UR5, c[0x0][0x374] ;  /* 0x00006e80ff0577ac */ /* 0x000ee20008000800 */
[----:B------:R-:W4:Y:S01]  /*1320*/  LDCU UR26, c[0x0][0xb0c] ;  /* 0x00016180ff1a77ac */ /* 0x000f220008000800 */
[----:B------:R-:W4:Y:S01]  /*1330*/  LDCU UR4, c[0x0][0xb20] ;  /* 0x00016400ff0477ac */ /* 0x000f220008000800 */
[----:B------:R-:W4:Y:S01]  /*1340*/  LDCU.64 UR16, c[0x0][0xb28] ;  /* 0x00016500ff1077ac */ /* 0x000f220008000a00 */
[----:B-1----:R-:W-:Y:S02]  /*1350*/  UISETP.NE.AND UP0, UPT, UR22, 0x1, UPT ;  /* 0x000000011600788c */ /* 0x002fe4000bf05270 */
[----:B---3--:R-:W-:Y:S02]  /*1360*/  UIMAD.WIDE.U32 UR6, UR5, UR23, URZ ;  /* 0x00000017050672a5 */ /* 0x008fe4000f8e00ff */
[----:B--2---:R-:W-:-:S02]  /*1370*/  UIMAD.WIDE.U32 UR8, UR12, UR20, URZ ;  /* 0x000000140c0872a5 */ /* 0x004fc4000f8e00ff */
[----:B----4-:R-:W-:Y:S02]  /*1380*/  UISETP.NE.AND UP1, UPT, UR26, 0x1, UPT ;  /* 0x000000011a00788c */ /* 0x010fe4000bf25270 */
[----:B------:R-:W-:Y:S01]  /*1390*/  UISETP.NE.AND UP2, UPT, UR18, 0x1, UPT ;  /* 0x000000011200788c */ /* 0x000fe2000bf45270 */
[----:B------:R-:W-:Y:S02]  /*13a0*/  UMOV UR6, UR7 ;  /* 0x0000000700067c82 */ /* 0x000fe40008000000 */
[----:B------:R-:W-:Y:S01]  /*13b0*/  UMOV UR8, UR9 ;  /* 0x0000000900087c82 */ /* 0x000fe20008000000 */
[----:B------:R-:W-:Y:S02]  /*13c0*/  @UP0 USHF.R.U32.HI UR5, URZ, UR4, UR6 ;  /* 0x00000004ff050299 */ /* 0x000fe40008011606 */
[----:B------:R-:W-:Y:S02]  /*13d0*/  UIMAD.WIDE.U32 UR14, UR32, UR23, URZ ;  /* 0x00000017200e72a5 */ /* 0x000fe4000f8e00ff */
[----:B------:R-:W-:-:S02]  /*13e0*/  UIMAD.WIDE.U32 UR6, UR5, UR16, URZ ;  /* 0x00000010050672a5 */ /* 0x000fc4000f8e00ff */
[----:B------:R-:W-:Y:S02]  /*13f0*/  @UP1 USHF.R.U32.HI UR12, URZ, UR21, UR8 ;  /* 0x00000015ff0c1299 */ /* 0x000fe40008011608 */
[----:B------:R-:W-:Y:S02]  /*1400*/  UIMAD.WIDE.U32 UR10, UR19, UR20, URZ ;  /* 0x00000014130a72a5 */ /* 0x000fe4000f8e00ff */
[----:B------:R-:W-:Y:S01]  /*1410*/  UIMAD.WIDE.U32 UR8, UR12, UR16, URZ ;  /* 0x000000100c0872a5 */ /* 0x000fe2000f8e00ff */
[----:B------:R-:W-:Y:S01]  /*1420*/  UMOV UR14, UR15 ;  /* 0x0000000f000e7c82 */ /* 0x000fe20008000000 */
[----:B------:R-:W-:Y:S01]  /*1430*/  UMOV UR6, UR7 ;  /* 0x0000000700067c82 */ /* 0x000fe20008000000 */
[----:B------:R-:W-:Y:S02]  /*1440*/  USHF.R.U32.HI UR14, URZ, UR4, UR14 ;  /* 0x00000004ff0e7299 */ /* 0x000fe4000801160e */
[----:B------:R-:W-:Y:S01]  /*1450*/  @UP2 USHF.R.U32.HI UR5, URZ, UR17, UR6 ;  /* 0x00000011ff052299 */ /* 0x000fe20008011606 */
[----:B------:R-:W-:-:S02]  /*1460*/  UMOV UR10, UR11 ;  /* 0x0000000b000a7c82 */ /* 0x000fc40008000000 */
[----:B------:R-:W-:Y:S01]  /*1470*/  UMOV UR6, UR9 ;  /* 0x0000000900067c82 */ /* 0x000fe20008000000 */
[----:B------:R-:W-:Y:S02]  /*1480*/  USHF.R.U32.HI UR10, URZ, UR21, UR10 ;  /* 0x00000015ff0a7299 */ /* 0x000fe4000801160a */
[----:B------:R-:W-:Y:S02]  /*1490*/  @UP2 USHF.R.U32.HI UR12, URZ, UR17, UR6 ;  /* 0x00000011ff0c2299 */ /* 0x000fe40008011606 */
[----:B------:R-:W-:Y:S02]  /*14a0*/  USEL UR4, UR32, UR14, !UP0 ;  /* 0x0000000e20047287 */ /* 0x000fe4000c000000 */
[----:B------:R-:W-:Y:S02]  /*14b0*/  UIMAD UR6, UR5, UR18, URZ ;  /* 0x00000012050672a4 */ /* 0x000fe4000f8e02ff */
[----:B------:R-:W-:Y:S02]  /*14c0*/  USEL UR5, UR19, UR10, !UP1 ;  /* 0x0000000a13057287 */ /* 0x000fe4000c800000 */
[----:B------:R-:W-:-:S02]  /*14d0*/  UIMAD UR8, UR12, UR18, URZ ;  /* 0x000000120c0872a4 */ /* 0x000fc4000f8e02ff */
[----:B------:R-:W-:Y:S02]  /*14e0*/  UISETP.GE.AND UP0, UPT, UR4, UR6, UPT ;  /* 0x000000060400728c */ /* 0x000fe4000bf06270 */
[----:B------:R-:W-:Y:S02]  /*14f0*/  UIMAD.WIDE.U32 UR6, UR4, UR16, URZ ;  /* 0x00000010040672a5 */ /* 0x000fe4000f8e00ff */
[----:B------:R-:W-:Y:S02]  /*1500*/  UISETP.GE.OR UP0, UPT, UR5, UR8, UP0 ;  /* 0x000000080500728c */ /* 0x000fe40008706670 */
[----:B------:R-:W-:Y:S02]  /*1510*/  UIMAD.WIDE.U32 UR8, UR5, UR16, URZ ;  /* 0x00000010050872a5 */ /* 0x000fe4000f8e00ff */
[----:B------:R-:W-:Y:S02]  /*1520*/  USHF.R.U32.HI UR7, URZ, UR17, UR7 ;  /* 0x00000011ff077299 */ /* 0x000fe40008011607 */
[----:B------:R-:W-:-:S02]  /*1530*/  UIADD3 UR10, UPT, UPT, -UR4, URZ, URZ ;  /* 0x000000ff040a7290 */ /* 0x000fc4000fffe1ff */
[----:B------:R-:W-:Y:S02]  /*1540*/  USEL UR7, UR4, UR7, !UP2 ;  /* 0x0000000704077287 */ /* 0x000fe4000d000000 */
[----:B------:R-:W-:Y:S01]  /*1550*/  UIADD3 UR25, UPT, UPT, -UR5, URZ, URZ ;  /* 0x000000ff05197290 */ /* 0x000fe2000fffe1ff */
[----:B------:R-:W-:Y:S01]  /*1560*/  @!UP0 UMOV UR6, UR9 ;  /* 0x0000000900068c82 */ /* 0x000fe20008000000 */
[----:B------:R-:W-:Y:S02]  /*1570*/  UIADD3 UR8, UPT, UPT, -UR7, URZ, URZ ;  /* 0x000000ff07087290 */ /* 0x000fe4000fffe1ff */
[----:B------:R-:W-:Y:S02]  /*1580*/  @!UP0 USHF.R.U32.HI UR6, URZ, UR17, UR6 ;  /* 0x00000011ff068299 */ /* 0x000fe40008011606 */
[----:B------:R-:W-:Y:S02]  /*1590*/  UIMAD UR8, UR18, UR8, UR4 ;  /* 0x00000008120872a4 */ /* 0x000fe4000f8e0204 */
[----:B------:R-:W-:-:S02]  /*15a0*/  @!UP0 USEL UR6, UR5, UR6, !UP2 ;  /* 0x0000000605068287 */ /* 0x000fc4000d000000 */
[----:B------:R-:W-:Y:S02]  /*15b0*/  UIMAD UR32, UR22, UR10, UR32 ;  /* 0x0000000a162072a4 */ /* 0x000fe4000f8e0220 */
[----:B------:R-:W-:Y:S02]  /*15c0*/  @!UP0 UIADD3 UR7, UPT, UPT, UR7, -UR6, URZ ;  /* 0x8000000607078290 */ /* 0x000fe4000fffe0ff */
[----:B------:R-:W-:Y:S02]  /*15d0*/  @!UP0 UIMAD UR6, UR8, UR12, UR6 ;  /* 0x0000000c080682a4 */ /* 0x000fe4000f8e0206 */
[----:B------:R-:W-:Y:S02]  /*15e0*/  @!UP0 UIMAD UR4, UR7, UR18, UR5 ;  /* 0x00000012070482a4 */ /* 0x000fe4000f8e0205 */
[----:B------:R-:W-:Y:S02]  /*15f0*/  UIMAD UR25, UR26, UR25, UR19 ;  /* 0x000000191a1972a4 */ /* 0x000fe4000f8e0213 */
[----:B------:R-:W-:Y:S01]  /*1600*/  UIMAD UR32, UR4, UR22, UR32 ;  /* 0x00000016042072a4 */ /* 0x000fe2000f8e0220 */
[----:B------:R-:W-:-:S02]  /*1610*/  @!UP0 UMOV UR5, UR6 ;  /* 0x0000000600058c82 */ /* 0x000fc40008000000 */
[----:B------:R-:W-:-:S12]  /*1620*/  UIMAD UR25, UR5, UR26, UR25 ;  /* 0x0000001a051972a4 */ /* 0x000fd8000f8e0219 */
.L_x_18:
[----:B------:R-:W-:Y:S02]  /*1630*/  UISETP.NE.AND UP1, UPT, UR27, 0x1, UPT ;  /* 0x000000011b00788c */ /* 0x000fe4000bf25270 */
[----:B------:R-:W-:Y:S02]  /*1640*/  UISETP.NE.AND UP0, UPT, UR13, 0x2, UPT ;  /* 0x000000020d00788c */ /* 0x000fe4000bf05270 */
[----:B------:R-:W-:Y:S02]  /*1650*/  ULOP3.LUT UR28, UR28, 0x800, URZ, 0xc0, !UPT ;  /* 0x000008001c1c7892 */ /* 0x000fe4000f8ec0ff */
[----:B------:R-:W-:-:S03]  /*1660*/  USHF.L.U32 UR24, UR29, UR24, URZ ;  /* 0x000000181d187299 */ /* 0x000fc600080006ff */
[----:B------:R-:W-:Y:S09]  /*1670*/  BRA.U UP1, `(.L_x_19) ;  /* 0x0000000101447547 */ /* 0x000ff2000b800000 */
[----:B------:R-:W1:Y:S01]  /*1680*/  LDCU.128 UR8, c[0x0][0xb10] ;  /* 0x00016200ff0877ac */ /* 0x000e620008000c00 */
[----:B------:R-:W2:Y:S01]  /*1690*/  LDCU UR12, c[0x0][0xb0c] ;  /* 0x00016180ff0c77ac */ /* 0x000ea20008000800 */
[----:B------:R-:W3:Y:S01]  /*16a0*/  LDCU UR14, c[0x0][0xb20] ;  /* 0x00016400ff0e77ac */ /* 0x000ee20008000800 */
[----:B-1----:R-:W-:Y:S02]  /*16b0*/  UIMAD.WIDE.U32 UR6, UR25, UR8, URZ ;  /* 0x00000008190672a5 */ /* 0x002fe4000f8e00ff */
[----:B------:R-:W-:Y:S02]  /*16c0*/  UIMAD.WIDE.U32 UR4, UR32, UR11, URZ ;  /* 0x0000000b200472a5 */ /* 0x000fe4000f8e00ff */
[----:B--2---:R-:W-:Y:S02]  /*16d0*/  UISETP.NE.AND UP2, UPT, UR12, 0x1, UPT ;  /* 0x000000010c00788c */ /* 0x004fe4000bf45270 */
[----:B------:R-:W-:Y:S01]  /*16e0*/  UISETP.NE.AND UP1, UPT, UR10, 0x1, UPT ;  /* 0x000000010a00788c */ /* 0x000fe2000bf25270 */
[----:B------:R-:W-:-:S02]  /*16f0*/  UMOV UR6, UR7 ;  /* 0x0000000700067c82 */ /* 0x000fc40008000000 */
[----:B------:R-:W-:Y:S01]  /*1700*/  UMOV UR4, UR5 ;  /* 0x0000000500047c82 */ /* 0x000fe20008000000 */
[----:B------:R-:W-:Y:S02]  /*1710*/  USHF.R.U32.HI UR6, URZ, UR9, UR6 ;  /* 0x00000009ff067299 */ /* 0x000fe40008011606 */
[----:B---3--:R-:W-:Y:S02]  /*1720*/  USHF.R.U32.HI UR4, URZ, UR14, UR4 ;  /* 0x0000000eff047299 */ /* 0x008fe40008011604 */
[----:B------:R-:W-:Y:S02]  /*1730*/  USEL UR5, UR25, UR6, !UP2 ;  /* 0x0000000619057287 */ /* 0x000fe4000d000000 */
[----:B------:R-:W-:-:S04]  /*1740*/  USEL UR4, UR32, UR4, !UP1 ;  /* 0x0000000420047287 */ /* 0x000fc8000c800000 */
[----:B------:R-:W-:Y:S02]  /*1750*/  UIADD3 UR6, UPT, UPT, -UR4, UR5, URZ ;  /* 0x0000000504067290 */ /* 0x000fe4000fffe1ff */
[----:B------:R-:W-:Y:S02]  /*1760*/  UIADD3 UR4, UPT, UPT, UR4, -UR5, URZ ;  /* 0x8000000504047290 */ /* 0x000fe4000fffe0ff */
[----:B------:R-:W-:Y:S02]  /*1770*/  UIMAD UR32, UR6, UR10, UR32 ;  /* 0x0000000a062072a4 */ /* 0x000fe4000f8e0220 */
[----:B------:R-:W-:-:S12]  /*1780*/  UIMAD UR25, UR4, UR12, UR25 ;  /* 0x0000000c041972a4 */ /* 0x000fd8000f8e0219 */
.L_x_19:
[----:B------:R-:W-:Y:S05]  /*1790*/  BRA.U !UP5, `(.L_x_20) ;  /* 0x000000010d0c7547 */ /* 0x000fea000b800000 */
[----:B------:R-:W-:Y:S01]  /*17a0*/  UCGABAR_WAIT ;  /* 0x0000000000007dc7 */ /* 0x000fe20008000000 */
[----:B------:R-:W-:Y:S01]  /*17b0*/  CCTL.IVALL ;  /* 0x00000000ff00798f */ /* 0x000fe20002000000 */
[----:B------:R-:W-:Y:S05]  /*17c0*/  BRA `(.L_x_21) ;  /* 0x0000000000047947 */ /* 0x000fea0003800000 */
.L_x_20:
[----:B------:R-:W-:Y:S06]  /*17d0*/  BAR.SYNC.DEFER_BLOCKING 0x0 ;  /* 0x0000000000007b1d */ /* 0x000fec0000010000 */
.L_x_21:
[----:B------:R-:W-:Y:S05]  /*17e0*/  BRA.U UP0, `(.L_x_22) ;  /* 0x0000001100cc7547 */ /* 0x000fea000b800000 */
[----:B------:R-:W1:Y:S01]  /*17f0*/  LDCU UR6, c[0x0][0x38c] ;  /* 0x00007180ff0677ac */ /* 0x000e620008000800 */
[----:B------:R-:W2:Y:S01]  /*1800*/  S2UR UR9, SR_CgaCtaId ;  /* 0x00000000000979c3 */ /* 0x000ea20000008800 */
[----:B------:R-:W-:Y:S01]  /*1810*/  PLOP3.LUT P1, PT, PT, PT, UP3, 0x80, 0x8 ;  /* 0x000000000008781c */ /* 0x000fe20003f2f038 */
[----:B------:R-:W-:Y:S01]  /*1820*/  IMAD.MOV.U32 R12, RZ, RZ, 0x1 ;  /* 0x00000001ff0c7424 */ /* 0x000fe200078e00ff */
[----:B------:R-:W-:Y:S01]  /*1830*/  UMOV UR8, 0x400 ;  /* 0x0000040000087882 */ /* 0x000fe20000000000 */
[----:B------:R-:W-:Y:S01]  /*1840*/  UISETP.NE.AND UP1, UPT, UR13, URZ, UPT ;  /* 0x000000ff0d00728c */ /* 0x000fe2000bf25270 */
[----:B------:R-:W-:Y:S01]  /*1850*/  ISETP.NE.AND P2, PT, R3, RZ, P3 ;  /* 0x000000ff0300720c */ /* 0x000fe20001f45270 */
[----:B------:R-:W-:Y:S01]  /*1860*/  USHF.L.U32 UR7, UR19, 0x7, URZ ;  /* 0x0000000713077899 */ /* 0x000fe200080006ff */
[----:B------:R-:W-:Y:S01]  /*1870*/  PLOP3.LUT P1, PT, P1, PT, PT, 0x8, 0x80 ;  /* 0x000000000080781c */ /* 0x000fe20000f2e170 */
[----:B------:R-:W-:Y:S01]  /*1880*/  USHF.L.U32 UR46, UR19, 0x5, URZ ;  /* 0x00000005132e7899 */ /* 0x000fe200080006ff */
[----:B------:R-:W-:Y:S01]  /*1890*/  CS2R R10, SRZ ;  /* 0x00000000000a7805 */ /* 0x000fe2000001ff00 */
[----:B------:R-:W-:Y:S01]  /*18a0*/  IMAD.MOV.U32 R9, RZ, RZ, RZ ;  /* 0x000000ffff097224 */ /* 0x000fe200078e00ff */
[----:B------:R-:W3:Y:S01]  /*18b0*/  LDCU UR39, c[0x0][0x370] ;  /* 0x00006e00ff2777ac */ /* 0x000ee20008000800 */
[----:B------:R-:W-:Y:S01]  /*18c0*/  IMAD.MOV.U32 R8, RZ, RZ, 0x1 ;  /* 0x00000001ff087424 */ /* 0x000fe200078e00ff */
[----:B------:R-:W4:Y:S01]  /*18d0*/  LDCU.64 UR26, c[0x0][0x348] ;  /* 0x00006900ff1a77ac */ /* 0x000f220008000a00 */
[----:B-1----:R-:W-:-:S02]  /*18e0*/  UIADD3 UR5, UPT, UPT, UR6, 0x1f, URZ ;  /* 0x0000001f06057890 */ /* 0x002fc4000fffe0ff */
[----:B------:R-:W-:Y:S02]  /*18f0*/  UIADD3 UR47, UPT, UPT, UR6, 0x3e, URZ ;  /* 0x0000003e062f7890 */ /* 0x000fe4000fffe0ff */
[----:B------:R-:W-:Y:S02]  /*1900*/  USHF.R.S32.HI UR4, URZ, 0x1f, UR5 ;  /* 0x0000001fff047899 */ /* 0x000fe40008011405 */
[----:B--2---:R-:W-:Y:S02]  /*1910*/  ULEA UR13, UR9, UR8, 0x18 ;  /* 0x00000008090d7291 */ /* 0x004fe4000f8ec0ff */
[----:B------:R-:W-:Y:S02]  /*1920*/  ULEA.HI UR4, UR4, UR5, URZ, 0x5 ;  /* 0x0000000504047291 */ /* 0x000fe4000f8f28ff */
[----:B------:R-:W-:Y:S02]  /*1930*/  ULOP3.LUT UR5, UR7, 0x80, URZ, 0xc0, !UPT ;  /* 0x0000008007057892 */ /* 0x000fe4000f8ec0ff */
[----:B------:R-:W-:-:S02]  /*1940*/  USHF.R.S32.HI UR42, URZ, 0x5, UR4 ;  /* 0x00000005ff2a7899 */ /* 0x000fc40008011404 */
[----:B------:R-:W-:Y:S02]  /*1950*/  UIADD3 UR4, UPT, UPT, UR6, -0x1, URZ ;  /* 0xffffffff06047890 */ /* 0x000fe4000fffe0ff */
[----:B------:R-:W-:Y:S02]  /*1960*/  UISETP.LT.U32.AND UP0, UPT, UR42, 0x3, UPT ;  /* 0x000000032a00788c */ /* 0x000fe4000bf01070 */
[----:B------:R-:W-:Y:S02]  /*1970*/  UISETP.GE.U32.AND UP2, UPT, UR4, -0x3f, UPT ;  /* 0xffffffc10400788c */ /* 0x000fe4000bf46070 */
[----:B------:R-:W-:Y:S02]  /*1980*/  USEL UR41, UR42, 0x3, UP0 ;  /* 0x000000032a297887 */ /* 0x000fe40008000000 */
[----:B------:R-:W-:Y:S02]  /*1990*/  ULEA UR30, UR28, UR13, 0x1 ;  /* 0x0000000d1c1e7291 */ /* 0x000fe4000f8e08ff */
[----:B------:R-:W-:Y:S01]  /*19a0*/  UIADD3 UR4, UPT, UPT, UR41, -0x1, URZ ;  /* 0xffffffff29047890 */ /* 0x000fe2000fffe0ff */
[----:B------:R-:W1:Y:S04]  /*19b0*/  LDCU UR38, c[0x0][0x374] ;  /* 0x00006e80ff2677ac */ /* 0x000e680008000800 */
[----:B------:R-:W-:-:S02]  /*19c0*/  @UP2 UIADD3 UR4, UPT, UPT, UR41, URZ, URZ ;  /* 0x000000ff29042290 */ /* 0x000fc4000fffe0ff */
[----:B------:R-:W-:Y:S02]  /*19d0*/  ULOP3.LUT UR46, UR46, 0x20, URZ, 0xc0, !UPT ;  /* 0x000000202e2e7892 */ /* 0x000fe4000f8ec0ff */
[----:B------:R-:W-:Y:S02]  /*19e0*/  USEL UR21, UR37, 0x2, UP1 ;  /* 0x0000000225157887 */ /* 0x000fe40008800000 */
[----:B------:R-:W-:Y:S02]  /*19f0*/  ULEA.HI UR45, UR28, UR5, URZ, 0x1b ;  /* 0x000000051c2d7291 */ /* 0x000fe4000f8fd8ff */
[----:B------:R-:W-:Y:S02]  /*1a00*/  UIADD3 UR30, UPT, UPT, UR30, 0x6400, URZ ;  /* 0x000064001e1e7890 */ /* 0x000fe4000fffe0ff */
[----:B------:R-:W-:Y:S02]  /*1a10*/  UIADD3 UR44, UPT, UPT, UR42, -UR41, URZ ;  /* 0x800000292a2c7290 */ /* 0x000fe4000fffe0ff */
[----:B------:R-:W-:-:S02]  /*1a20*/  UIADD3 UR29, UPT, UPT, UR4, 0x1, URZ ;  /* 0x00000001041d7890 */ /* 0x000fc4000fffe0ff */
[----:B------:R-:W-:Y:S01]  /*1a30*/  UIADD3 UR43, UPT, UPT, -UR4, URZ, URZ ;  /* 0x000000ff042b7290 */ /* 0x000fe2000fffe1ff */
[----:B-1-34-:R-:W-:-:S11]  /*1a40*/  UMOV UR6, URZ ;  /* 0x000000ff00067c82 */ /* 0x01afd60008000000 */
.L_x_42:
[----:B-1----:R-:W1:Y:S02]  /*1a50*/  S2UR UR4, SR_CgaCtaId ;  /* 0x00000000000479c3 */ /* 0x002e640000008800 */
[----:B-1----:R-:W-:-:S09]  /*1a60*/  UISETP.NE.AND UP0, UPT, UR4, URZ, UPT ;  /* 0x000000ff0400728c */ /* 0x002fd2000bf05270 */
[----:B------:R-:W-:Y:S05]  /*1a70*/  BRA.U UP0, `(.L_x_23) ;  /* 0x0000000100287547 */ /* 0x000fea000b800000 */
[----:B------:R-:W-:Y:S02]  /*1a80*/  LEA R0, R9, UR13, 0x3 ;  /* 0x0000000d09007c11 */ /* 0x000fe4000f8e18ff */
[----:B------:R-:W-:-:S04]  /*1a90*/  SHF.L.U32 R3, R8, 0x1f, RZ ;  /* 0x0000001f08037819 */ /* 0x000fc800000006ff */
[----:B------:R-:W1:Y:S02]  /*1aa0*/  SYNCS.PHASECHK.TRANS64.TRYWAIT P0, [R0+URZ+0xe0], R3 ;  /* 0x0000e003000075a7 */ /* 0x000e6400080011ff */
[----:B-1----:R-:W-:Y:S05]  /*1ab0*/  @!P0 BRA `(.L_x_24) ;  /* 0x0000006400bc8947 */ /* 0x002fea0003800000 */
.L_x_132:
[----:B------:R2:W-:Y:S01]  /*1ac0*/  SYNCS.ARRIVE.TRANS64.A1T0 RZ, [R0+URZ+0xd0], RZ ;  /* 0x0000d0ff00ff79a7 */ /* 0x0005e200081000ff */
[----:B------:R-:W-:-:S05]  /*1ad0*/  VIADD R9, R9, 0x1 ;  /* 0x0000000109097836 */ /* 0x000fca0000000000 */
[----:B------:R-:W-:-:S04]  /*1ae0*/  ISETP.NE.AND P0, PT, R9, 0x2, PT ;  /* 0x000000020900780c */ /* 0x000fc80003f05270 */
[----:B-1----:R-:W-:Y:S02]  /*1af0*/  SEL R3, RZ, 0x1, P0 ;  /* 0x00000001ff037807 */ /* 0x002fe40000000000 */
[----:B------:R-:W-:Y:S02]  /*1b00*/  SEL R9, R9, RZ, P0 ;  /* 0x000000ff09097207 */ /* 0x000fe40000000000 */
[----:B------:R-:W-:-:S07]  /*1b10*/  LOP3.LUT R8, R8, R3, RZ, 0x3c, !PT ;  /* 0x0000000308087212 */ /* 0x000fce00078e3cff */
.L_x_23:
[----:B------:R-:W-:Y:S01]  /*1b20*/  ULEA UR4, UR6, UR13, 0x3 ;  /* 0x0000000d06047291 */ /* 0x000fe2000f8e18ff */
[----:B--2---:R-:W-:Y:S01]  /*1b30*/  SHF.L.U32 R0, R12, 0x1f, RZ ;  /* 0x0000001f0c007819 */ /* 0x004fe200000006ff */
[----:B------:R-:W-:Y:S02]  /*1b40*/  UISETP.GE.U32.AND UP0, UPT, UR47, 0x3f, UPT ;  /* 0x0000003f2f00788c */ /* 0x000fe4000bf06070 */
[----:B------:R-:W-:Y:S01]  /*1b50*/  ULEA UR11, UR32, UR46, 0x6 ;  /* 0x0000002e200b7291 */ /* 0x000fe2000f8e30ff */
[----:B------:R-:W-:-:S04]  /*1b60*/  UMOV UR7, URZ ;  /* 0x000000ff00077c82 */ /* 0x000fc80008000000 */
[----:B------:R1:W2:Y:S01]  /*1b70*/  SYNCS.PHASECHK.TRANS64.TRYWAIT P0, [UR4+0x18], R0 ;  /* 0x00001800ff0075a7 */ /* 0x0002a20008001104 */
[----:B------:R-:W-:-:S04]  /*1b80*/  ULEA.HI UR4, UR25, UR25, URZ, 0x1 ;  /* 0x0000001919047291 */ /* 0x000fc8000f8f08ff */
[----:B------:R-:W-:-:S04]  /*1b90*/  USHF.L.U32 UR4, UR4, 0x7, URZ ;  /* 0x0000000704047899 */ /* 0x000fc800080006ff */
[----:B------:R-:W-:-:S04]  /*1ba0*/  ULOP3.LUT UR35, UR4, 0xffffff00, URZ, 0xc0, !UPT ;  /* 0xffffff0004237892 */ /* 0x000fc8000f8ec0ff */
[----:B------:R-:W-:Y:S01]  /*1bb0*/  UIADD3 UR35, UPT, UPT, UR45, UR35, URZ ;  /* 0x000000232d237290 */ /* 0x000fe2000fffe0ff */
[----:B------:R-:W-:Y:S11]  /*1bc0*/  BRA.U !UP0, `(.L_x_25) ;  /* 0x0000000108c87547 */ /* 0x000ff6000b800000 */
[----:B------:R-:W-:Y:S01]  /*1bd0*/  UMOV UR16, UR43 ;  /* 0x0000002b00107c82 */ /* 0x000fe20008000000 */
[----:B------:R-:W-:Y:S01]  /*1be0*/  UMOV UR4, UR6 ;  /* 0x0000000600047c82 */ /* 0x000fe20008000000 */
[----:B------:R-:W-:-:S05]  /*1bf0*/  UMOV UR34, URZ ;  /* 0x000000ff00227c82 */ /* 0x000fca0008000000 */
.L_x_31:
[----:B------:R-:W-:Y:S01]  /*1c00*/  ULEA UR33, UR4, UR13, 0x3 ;  /* 0x0000000d04217291 */ /* 0x000fe2000f8e18ff */
[----:B------:R-:W-:Y:S01]  /*1c10*/  @P3 MOV R2, 0x5000 ;  /* 0x0000500000023802 */ /* 0x000fe20000000f00 */
[----:B--234-:R-:W-:Y:S10]  /*1c20*/  @P0 BRA `(.L_x_26) ;  /* 0x00000000000c0947 */ /* 0x01cff40003800000 */
[----:B------:R-:W-:-:S04]  /*1c30*/  SHF.L.U32 R3, R12, 0x1f, RZ ;  /* 0x0000001f0c037819 */ /* 0x000fc800000006ff */
[----:B------:R-:W2:Y:S02]  /*1c40*/  SYNCS.PHASECHK.TRANS64.TRYWAIT P0, [UR33+0x18], R3 ;  /* 0x00001803ff0075a7 */ /* 0x000ea40008001121 */
[----:B--2---:R-:W-:Y:S05]  /*1c50*/  @!P0 BRA `(.L_x_27) ;  /* 0x0000006400688947 */ /* 0x004fea0003800000 */
.L_x_26:
[----:B------:R2:W-:Y:S01]  /*1c60*/  @P3 SYNCS.ARRIVE.TRANS64 RZ, [UR33], R2 ;  /* 0x00000002ffff39a7 */ /* 0x0005e20008000021 */
[----:B------:R-:W-:Y:S02]  /*1c70*/  ULOP3.LUT UR5, UR21, 0x2, URZ, 0xfc, !UPT ;  /* 0x0000000215057892 */ /* 0x000fe4000f8efcff */
[----:B------:R-:W-:Y:S02]  /*1c80*/  UIADD3 UR16, UPT, UPT, UR16, 0x1, URZ ;  /* 0x0000000110107890 */ /* 0x000fe4000fffe0ff */
[----:B------:R-:W-:Y:S02]  /*1c90*/  UISETP.NE.AND UP0, UPT, UR5, 0x2, UPT ;  /* 0x000000020500788c */ /* 0x000fe4000bf05270 */
[----:B------:R-:W-:-:S07]  /*1ca0*/  UISETP.NE.AND UP2, UPT, UR16, 0x1, UPT ;  /* 0x000000011000788c */ /* 0x000fce000bf45270 */
[----:B------:R-:W-:Y:S05]  /*1cb0*/  BRA.U UP0, `(.L_x_28) ;  /* 0x0000000100047547 */ /* 0x000fea000b800000 */
[----:B------:R-:W-:Y:S05]  /*1cc0*/  BPT.TRAP 0x1 ;  /* 0x000000040000795c */ /* 0x000fea0000300000 */
.L_x_28:
[----:B------:R-:W-:Y:S04]  /*1cd0*/  BSSY.RECONVERGENT B0, `(.L_x_29) ;  /* 0x0000003000007945 */ /* 0x000fe80003800200 */
[----:B------:R-:W-:Y:S05]  /*1ce0*/  @!P2 BRA `(.L_x_30) ;  /* 0x000000000004a947 */ /* 0x000fea0003800000 */
[----:B------:R-:W-:Y:S05]  /*1cf0*/  BPT.TRAP 0x1 ;  /* 0x000000040000795c */ /* 0x000fea0000300000 */
.L_x_30:
[----:B------:R-:W-:Y:S05]  /*1d00*/  BSYNC.RECONVERGENT B0 ;  /* 0x0000000000007941 */ /* 0x000fea0003800200 */
.L_x_29:
[----:B------:R-:W-:Y:S02]  /*1d10*/  UIADD3 UR5, UPT, UPT, UR4, 0x1, URZ ;  /* 0x0000000104057890 */ /* 0x000fe4000fffe0ff */
[----:B------:R-:W-:Y:S02]  /*1d20*/  ULEA UR32, UR4, UR28, 0xc ;  /* 0x0000001c04207291 */ /* 0x000fe4000f8e60ff */
[----:B------:R-:W-:Y:S02]  /*1d30*/  UISETP.NE.AND UP0, UPT, UR5, 0x3, UPT ;  /* 0x000000030500788c */ /* 0x000fe4000bf05270 */
[----:B------:R-:W-:Y:S02]  /*1d40*/  UIADD3 UR14, UP1, UPT, UR26, 0x80, URZ ;  /* 0x000000801a0e7890 */ /* 0x000fe4000ff3e0ff */
[----:B------:R-:W-:Y:S02]  /*1d50*/  USEL UR7, URZ, 0x1, UP0 ;  /* 0x00000001ff077887 */ /* 0x000fe40008000000 */
[----:B------:R-:W-:-:S02]  /*1d60*/  USEL UR6, UR5, URZ, UP0 ;  /* 0x000000ff05067287 */ /* 0x000fc40008000000 */
[----:B------:R-:W-:Y:S02]  /*1d70*/  ULEA UR8, UR4, UR13, 0xb ;  /* 0x0000000d04087291 */ /* 0x000fe4000f8e58ff */
[----:B------:R-:W-:Y:S01]  /*1d80*/  ULEA UR5, UR6, UR13, 0x3 ;  /* 0x0000000d06057291 */ /* 0x000fe2000f8e18ff */
[----:B------:R-:W-:Y:S01]  /*1d90*/  LOP3.LUT R12, R12, UR7, RZ, 0x3c, !PT ;  /* 0x000000070c0c7c12 */ /* 0x000fe2000f8e3cff */
[----:B------:R-:W-:Y:S02]  /*1da0*/  ULEA UR32, UR32, UR13, 0x1 ;  /* 0x0000000d20207291 */ /* 0x000fe4000f8e08ff */
[----:B------:R-:W-:Y:S01]  /*1db0*/  UIADD3 UR4, UP0, UPT, UR26, 0x180, URZ ;  /* 0x000001801a047890 */ /* 0x000fe2000ff1e0ff */
[----:B-1----:R-:W-:Y:S01]  /*1dc0*/  SHF.L.U32 R0, R12, 0x1f, RZ ;  /* 0x0000001f0c007819 */ /* 0x002fe200000006ff */
[----:B------:R-:W-:Y:S02]  /*1dd0*/  ULOP3.LUT UR33, UR33, 0xfefffff8, URZ, 0xc0, !UPT ;  /* 0xfefffff821217892 */ /* 0x000fe4000f8ec0ff */
[----:B------:R-:W-:Y:S01]  /*1de0*/  UIADD3.X UR15, UPT, UPT, URZ, UR27, URZ, UP1, !UPT ;  /* 0x0000001bff0f7290 */ /* 0x000fe20008ffe4ff */
[----:B------:R3:W4:Y:S01]  /*1df0*/  SYNCS.PHASECHK.TRANS64.TRYWAIT P0, [UR5+0x18], R0 ;  /* 0x00001800ff0075a7 */ /* 0x0007220008001105 */
[----:B------:R-:W-:-:S02]  /*1e00*/  UIADD3 UR32, UPT, UPT, UR32, 0x6400, URZ ;  /* 0x0000640020207890 */ /* 0x000fc4000fffe0ff */
[----:B------:R-:W-:Y:S02]  /*1e10*/  UPRMT UR7, URZ, 0x5410, UR24 ;  /* 0x00005410ff077896 */ /* 0x000fe40008000018 */
[----:B------:R-:W-:Y:S02]  /*1e20*/  UIADD3 UR8, UPT, UPT, UR8, 0xc400, URZ ;  /* 0x0000c40008087890 */ /* 0x000fe4000fffe0ff */
[----:B------:R-:W-:Y:S01]  /*1e30*/  UIADD3.X UR5, UPT, UPT, URZ, UR27, URZ, UP0, !UPT ;  /* 0x0000001bff057290 */ /* 0x000fe200087fe4ff */
[----:B------:R-:W-:Y:S01]  /*1e40*/  UMOV UR18, 0x0 ;  /* 0x0000000000127882 */ /* 0x000fe20000000000 */
[----:B------:R-:W-:Y:S01]  /*1e50*/  UMOV UR19, 0x10000000 ;  /* 0x1000000000137882 */ /* 0x000fe20000000000 */
[----:B------:R-:W-:Y:S01]  /*1e60*/  UMOV UR10, UR34 ;  /* 0x00000022000a7c82 */ /* 0x000fe20008000000 */
[----:B------:R-:W-:Y:S01]  /*1e70*/  UMOV UR12, UR36 ;  /* 0x00000024000c7c82 */ /* 0x000fe20008000000 */
[----:B------:R-:W-:Y:S01]  /*1e80*/  UMOV UR9, UR33 ;  /* 0x0000002100097c82 */ /* 0x000fe20008000000 */
[----:B------:R1:W-:Y:S03]  /*1e90*/  UTMALDG.3D.MULTICAST.2CTA [UR32], [UR14], UR7, desc[UR18] ;  /* 0x000012200e0073b4 */ /* 0x0003e60008211807 */
[----:B------:R2:W-:Y:S01]  /*1ea0*/  UTMALDG.3D.2CTA [UR8], [UR4], desc[UR18] ;  /* 0x00001208040075b4 */ /* 0x0005e20008211000 */
[----:B-1----:R-:W-:Y:S01]  /*1eb0*/  UIADD3 UR34, UPT, UPT, UR34, 0x20, URZ ;  /* 0x0000002022227890 */ /* 0x002fe2000fffe0ff */
[----:B------:R-:W-:Y:S01]  /*1ec0*/  UMOV UR7, UR29 ;  /* 0x0000001d00077c82 */ /* 0x000fe20008000000 */
[----:B--2---:R-:W-:Y:S01]  /*1ed0*/  UMOV UR4, UR6 ;  /* 0x0000000600047c82 */ /* 0x004fe20008000000 */
[----:B------:R-:W-:Y:S09]  /*1ee0*/  BRA.U UP2, `(.L_x_31) ;  /* 0xfffffffd02447547 */ /* 0x000ff2000b83ffff */
.L_x_25:
[----:B------:R-:W-:Y:S01]  /*1ef0*/  ULEA UR4, UR6, UR13, 0x3 ;  /* 0x0000000d06047291 */ /* 0x000fe2000f8e18ff */
[----:B-1-3--:R-:W-:Y:S01]  /*1f00*/  SHF.L.U32 R0, R12, 0x1f, RZ ;  /* 0x0000001f0c007819 */ /* 0x00afe200000006ff */
[----:B------:R-:W-:Y:S01]  /*1f10*/  @!P1 SYNCS.ARRIVE.TRANS64.A1T0 RZ, [UR13+0x68], RZ ;  /* 0x000068ffffff99a7 */ /* 0x000fe2000810000d */
[----:B------:R-:W-:-:S06]  /*1f20*/  UISETP.GT.AND UP0, UPT, UR42, UR41, UPT ;  /* 0x000000292a00728c */ /* 0x000fcc000bf04270 */
[----:B--2-4-:R1:W2:Y:S03]  /*1f30*/  SYNCS.PHASECHK.TRANS64.TRYWAIT P0, [UR4+0x18], R0 ;  /* 0x00001800ff0075a7 */ /* 0x0142a60008001104 */
[----:B------:R-:W-:Y:S05]  /*1f40*/  BRA.U !UP0, `(.L_x_32) ;  /* 0x0000000108c07547 */ /* 0x000fea000b800000 */
[----:B------:R-:W-:Y:S01]  /*1f50*/  UIADD3 UR25, UPT, UPT, UR44, UR7, URZ ;  /* 0x000000072c197290 */ /* 0x000fe2000fffe0ff */
[----:B------:R-:W-:-:S11]  /*1f60*/  UMOV UR4, UR6 ;  /* 0x0000000600047c82 */ /* 0x000fd60008000000 */
.L_x_38:
[----:B------:R-:W-:Y:S01]  /*1f70*/  ULEA UR17, UR4, UR13, 0x3 ;  /* 0x0000000d04117291 */ /* 0x000fe2000f8e18ff */
[----:B--2---:R-:W-:Y:S01]  /*1f80*/  @P3 MOV R2, 0x5000 ;  /* 0x0000500000023802 */ /* 0x004fe20000000f00 */
[----:B--2-4-:R-:W-:Y:S10]  /*1f90*/  @P0 BRA `(.L_x_33) ;  /* 0x00000000000c0947 */ /* 0x014ff40003800000 */
[----:B------:R-:W-:-:S04]  /*1fa0*/  SHF.L.U32 R3, R12, 0x1f, RZ ;  /* 0x0000001f0c037819 */ /* 0x000fc800000006ff */
[----:B------:R-:W2:Y:S02]  /*1fb0*/  SYNCS.PHASECHK.TRANS64.TRYWAIT P0, [UR17+0x18], R3 ;  /* 0x00001803ff0075a7 */ /* 0x000ea40008001111 */
[----:B--2---:R-:W-:Y:S05]  /*1fc0*/  @!P0 BRA `(.L_x_34) ;  /* 0x0000006000a48947 */ /* 0x004fea0003800000 */
.L_x_33:
[----:B------:R2:W-:Y:S01]  /*1fd0*/  @P3 SYNCS.ARRIVE.TRANS64 RZ, [UR17], R2 ;  /* 0x00000002ffff39a7 */ /* 0x0005e20008000011 */
[----:B------:R-:W-:-:S04]  /*1fe0*/  ULOP3.LUT UR5, UR21, 0x2, URZ, 0xfc, !UPT ;  /* 0x0000000215057892 */ /* 0x000fc8000f8efcff */
[----:B------:R-:W-:-:S09]  /*1ff0*/  UISETP.NE.AND UP0, UPT, UR5, 0x2, UPT ;  /* 0x000000020500788c */ /* 0x000fd2000bf05270 */
[----:B------:R-:W-:Y:S05]  /*2000*/  BRA.U UP0, `(.L_x_35) ;  /* 0x0000000100047547 */ /* 0x000fea000b800000 */
[----:B------:R-:W-:Y:S05]  /*2010*/  BPT.TRAP 0x1 ;  /* 0x000000040000795c */ /* 0x000fea0000300000 */
.L_x_35:
[----:B------:R-:W-:Y:S04]  /*2020*/  BSSY.RECONVERGENT B0, `(.L_x_36) ;  /* 0x0000003000007945 */ /* 0x000fe80003800200 */
[----:B------:R-:W-:Y:S05]  /*2030*/  @!P2 BRA `(.L_x_37) ;  /* 0x000000000004a947 */ /* 0x000fea0003800000 */
[----:B------:R-:W-:Y:S05]  /*2040*/  BPT.TRAP 0x1 ;  /* 0x000000040000795c */ /* 0x000fea0000300000 */
.L_x_37:
[----:B------:R-:W-:Y:S05]  /*2050*/  BSYNC.RECONVERGENT B0 ;  /* 0x0000000000007941 */ /* 0x000fea0003800200 */
.L_x_36:
[----:B------:R-:W-:Y:S02]  /*2060*/  UIADD3 UR5, UPT, UPT, UR4, 0x1, URZ ;  /* 0x0000000104057890 */ /* 0x000fe4000fffe0ff */
[----:B------:R-:W-:Y:S02]  /*2070*/  UIADD3 UR14, UP1, UPT, UR26, 0x80, URZ ;  /* 0x000000801a0e7890 */ /* 0x000fe4000ff3e0ff */
[----:B------:R-:W-:Y:S02]  /*2080*/  UISETP.NE.AND UP0, UPT, UR5, 0x3, UPT ;  /* 0x000000030500788c */ /* 0x000fe4000bf05270 */
[----:B------:R-:W-:Y:S02]  /*2090*/  ULEA UR16, UR4, UR30, 0xd ;  /* 0x0000001e04107291 */ /* 0x000fe4000f8e68ff */
[----:B------:R-:W-:Y:S02]  /*20a0*/  USEL UR8, URZ, 0x1, UP0 ;  /* 0x00000001ff087887 */ /* 0x000fe40008000000 */
[----:B------:R-:W-:-:S02]  /*20b0*/  USEL UR6, UR5, URZ, UP0 ;  /* 0x000000ff05067287 */ /* 0x000fc40008000000 */
[----:B------:R-:W-:Y:S02]  /*20c0*/  UIADD3 UR22, UP0, UPT, UR26, 0x180, URZ ;  /* 0x000001801a167890 */ /* 0x000fe4000ff1e0ff */
[----:B------:R-:W-:Y:S01]  /*20d0*/  LOP3.LUT R12, R12, UR8, RZ, 0x3c, !PT ;  /* 0x000000080c0c7c12 */ /* 0x000fe2000f8e3cff */
[----:B------:R-:W-:Y:S02]  /*20e0*/  ULEA UR8, UR4, UR13, 0xb ;  /* 0x0000000d04087291 */ /* 0x000fe4000f8e58ff */
[----:B------:R-:W-:Y:S01]  /*20f0*/  ULEA UR5, UR6, UR13, 0x3 ;  /* 0x0000000d06057291 */ /* 0x000fe2000f8e18ff */
[----:B-1----:R-:W-:Y:S01]  /*2100*/  SHF.L.U32 R0, R12, 0x1f, RZ ;  /* 0x0000001f0c007819 */ /* 0x002fe200000006ff */
[----:B------:R-:W-:Y:S02]  /*2110*/  USHF.L.U32 UR18, UR7, 0x5, URZ ;  /* 0x0000000507127899 */ /* 0x000fe400080006ff */
[----:B------:R-:W-:Y:S02]  /*2120*/  ULOP3.LUT UR17, UR17, 0xfefffff8, URZ, 0xc0, !UPT ;  /* 0xfefffff811117892 */ /* 0x000fe4000f8ec0ff */
[----:B------:R-:W-:-:S02]  /*2130*/  UIADD3.X UR15, UPT, UPT, URZ, UR27, URZ, UP1, !UPT ;  /* 0x0000001bff0f7290 */ /* 0x000fc40008ffe4ff */
[----:B------:R-:W-:Y:S01]  /*2140*/  UPRMT UR4, URZ, 0x5410, UR24 ;  /* 0x00005410ff047896 */ /* 0x000fe20008000018 */
[----:B------:R3:W4:Y:S01]  /*2150*/  SYNCS.PHASECHK.TRANS64.TRYWAIT P0, [UR5+0x18], R0 ;  /* 0x00001800ff0075a7 */ /* 0x0007220008001105 */
[----:B------:R-:W-:Y:S02]  /*2160*/  UIADD3 UR8, UPT, UPT, UR8, 0xc400, URZ ;  /* 0x0000c40008087890 */ /* 0x000fe4000fffe0ff */
[----:B------:R-:W-:Y:S01]  /*2170*/  UIADD3.X UR23, UPT, UPT, URZ, UR27, URZ, UP0, !UPT ;  /* 0x0000001bff177290 */ /* 0x000fe200087fe4ff */
[----:B------:R-:W-:Y:S01]  /*2180*/  UMOV UR32, 0x0 ;  /* 0x0000000000207882 */ /* 0x000fe20000000000 */
[----:B------:R-:W-:Y:S01]  /*2190*/  UMOV UR33, 0x10000000 ;  /* 0x1000000000217882 */ /* 0x000fe20000000000 */
[----:B------:R-:W-:Y:S01]  /*21a0*/  UMOV UR19, UR35 ;  /* 0x0000002300137c82 */ /* 0x000fe20008000000 */
[----:B------:R-:W-:Y:S01]  /*21b0*/  UMOV UR20, UR36 ;  /* 0x0000002400147c82 */ /* 0x000fe20008000000 */
[----:B------:R-:W-:Y:S01]  /*21c0*/  UMOV UR12, UR36 ;  /* 0x00000024000c7c82 */ /* 0x000fe20008000000 */
[----:B------:R-:W-:Y:S01]  /*21d0*/  UMOV UR9, UR17 ;  /* 0x0000001100097c82 */ /* 0x000fe20008000000 */
[----:B------:R-:W-:Y:S01]  /*21e0*/  UMOV UR10, UR18 ;  /* 0x00000012000a7c82 */ /* 0x000fe20008000000 */
[----:B------:R1:W-:Y:S01]  /*21f0*/  UTMALDG.3D.MULTICAST.2CTA [UR16], [UR14], UR4, desc[UR32] ;  /* 0x000020100e0073b4 */ /* 0x0003e20008211804 */
[----:B------:R-:W-:-:S04]  /*2200*/  UIADD3 UR7, UPT, UPT, UR7, 0x1, URZ ;  /* 0x0000000107077890 */ /* 0x000fc8000fffe0ff */
[----:B------:R-:W-:Y:S01]  /*2210*/  UISETP.NE.AND UP0, UPT, UR7, UR25, UPT ;  /* 0x000000190700728c */ /* 0x000fe2000bf05270 */
[----:B------:R3:W-:Y:S01]  /*2220*/  UTMALDG.3D.2CTA [UR8], [UR22], desc[UR32] ;  /* 0x00002008160075b4 */ /* 0x0007e20008211000 */
[----:B-1----:R-:W-:-:S07]  /*2230*/  UMOV UR4, UR6 ;  /* 0x0000000600047c82 */ /* 0x002fce0008000000 */
[----:B---3--:R-:W-:Y:S05]  /*2240*/  BRA.U UP0, `(.L_x_38) ;  /* 0xfffffffd00487547 */ /* 0x008fea000b83ffff */
.L_x_32:
[C---:B------:R-:W-:Y:S01]  /*2250*/  LEA R3, R11.reuse, UR13, 0x3 ;  /* 0x0000000d0b037c11 */ /* 0x040fe2000f8e18ff */
[----:B------:R-:W-:Y:S01]  /*2260*/  NOP ;  /* 0x0000000000007918 */ /* 0x000fe20000000000 */
[----:B-1----:R-:W-:Y:S02]  /*2270*/  SHF.L.U32 R0, R10, 0x1f, RZ ;  /* 0x0000001f0a007819 */ /* 0x002fe400000006ff */
[----:B------:R-:W-:Y:S02]  /*2280*/  LEA R5, R11, UR13, 0x4 ;  /* 0x0000000d0b057c11 */ /* 0x000fe4000f8e20ff */
[----:B--2-4-:R-:W1:Y:S02]  /*2290*/  SYNCS.PHASECHK.TRANS64.TRYWAIT P0, [R3+URZ+0x70], R0 ;  /* 0x00007000030075a7 */ /* 0x014e6400080011ff */
[----:B-1----:R-:W-:Y:S05]  /*22a0*/  @!P0 BRA `(.L_x_39) ;  /* 0x0000006000048947 */ /* 0x002fea0003800000 */
.L_x_135:
[----:B------:R-:W2:Y:S01]  /*22b0*/  LDS.128 R4, [R5+0x100] ;  /* 0x0001000005047984 */ /* 0x000ea20000000c00 */
[----:B------:R-:W-:Y:S01]  /*22c0*/  UISETP.GE.AND UP0, UPT, UR40, 0x1, UPT ;  /* 0x000000012800788c */ /* 0x000fe2000bf06270 */
[----:B------:R-:W-:Y:S01]  /*22d0*/  @!PT LDS RZ, [RZ] ;  /* 0x00000000fffff984 */ /* 0x000fe20000000800 */
[----:B------:R-:W-:Y:S01]  /*22e0*/  @!PT LDS RZ, [RZ] ;  /* 0x00000000fffff984 */ /* 0x000fe20000000800 */
[----:B------:R-:W-:Y:S01]  /*22f0*/  @!PT LDS RZ, [RZ] ;  /* 0x00000000fffff984 */ /* 0x000fe20000000800 */
[----:B------:R-:W-:Y:S01]  /*2300*/  @!PT LDS RZ, [RZ] ;  /* 0x00000000fffff984 */ /* 0x000fe20000000800 */
[----:B------:R3:W-:Y:S06]  /*2310*/  MEMBAR.ALL.CTA ;  /* 0x0000000000007992 */ /* 0x0007ec0000008000 */
[----:B---3--:R-:W3:Y:S01]  /*2320*/  FENCE.VIEW.ASYNC.S ;  /* 0x00000000000073c6 */ /* 0x008ee20000000000 */
[----:B--2---:R-:W-:-:S13]  /*2330*/  LOP3.LUT P0, RZ, R6, 0x1, RZ, 0xc0, !PT ;  /* 0x0000000106ff7812 */ /* 0x004fda000780c0ff */
[----:B---3--:R-:W-:Y:S01]  /*2340*/  VOTEU.ANY UP1, P0 ;  /* 0x0000000000ff7886 */ /* 0x008fe20000020100 */
[----:B------:R-:W-:-:S13]  /*2350*/  PLOP3.LUT P0, PT, PT, PT, UP1, 0x80, 0x8 ;  /* 0x000000000008781c */ /* 0x000fda0003f0f018 */
[----:B-1----:R-:W-:Y:S02]  /*2360*/  @P0 LOP3.LUT R0, R5, 0xffff, RZ, 0xc0, !PT ;  /* 0x0000ffff05000812 */ /* 0x002fe400078ec0ff */
[----:B------:R-:W-:Y:S02]  /*2370*/  @P0 MOV R2, R4 ;  /* 0x0000000400020202 */ /* 0x000fe40000000f00 */
[----:B------:R-:W-:Y:S01]  /*2380*/  @P0 R2UR UR5, R0 ;  /* 0x00000000000502ca */ /* 0x000fe200000e0000 */
[----:B------:R-:W-:Y:S01]  /*2390*/  VIADD R0, R3, 0x80 ;  /* 0x0000008003007836 */ /* 0x000fe20000000000 */
[----:B------:R-:W-:Y:S02]  /*23a0*/  @P0 SHF.R.U32.HI R4, RZ, 0x10, R5 ;  /* 0x00000010ff040819 */ /* 0x000fe40000011605 */
[----:B------:R-:W-:Y:S02]  /*23b0*/  @P0 R2UR UR7, R2 ;  /* 0x00000000020702ca */ /* 0x000fe400000e0000 */
[----:B------:R-:W-:-:S02]  /*23c0*/  PRMT R0, RZ, 0x654, R0 ;  /* 0x00000654ff007816 */ /* 0x000fc40000000000 */
[----:B------:R-:W-:Y:S02]  /*23d0*/  @P0 R2UR UR4, R4 ;  /* 0x00000000040402ca */ /* 0x000fe400000e0000 */
[----:B------:R1:W-:Y:S03]  /*23e0*/  SYNCS.ARRIVE.TRANS64.RED.A1T0 RZ, [R0+URZ], RZ ;  /* 0x000000ff00ff79a7 */ /* 0x0003e600081004ff */
[----:B------:R-:W-:-:S04]  /*23f0*/  @UP1 UMOV UR31, UR5 ;  /* 0x00000005001f1c82 */ /* 0x000fc80008000000 */
[----:B------:R-:W-:-:S04]  /*2400*/  @UP1 UMOV UR37, UR7 ;  /* 0x0000000700251c82 */ /* 0x000fc80008000000 */
[----:B------:R-:W-:Y:S01]  /*2410*/  @UP1 UMOV UR36, UR4 ;  /* 0x0000000400241c82 */ /* 0x000fe20008000000 */
[----:B------:R-:W-:Y:S05]  /*2420*/  BRA.U !UP0, `(.L_x_40) ;  /* 0x0000000108d47547 */ /* 0x000fea000b800000 */
[----:B------:R-:W2:Y:S01]  /*2430*/  LDCU.128 UR16, c[0x0][0xb10] ;  /* 0x00016200ff1077ac */ /* 0x000ea20008000c00 */
[----:B------:R-:W3:Y:S01]  /*2440*/  LDCU UR12, c[0x0][0xb20] ;  /* 0x00016400ff0c77ac */ /* 0x000ee20008000800 */
[----:B------:R-:W4:Y:S01]  /*2450*/  LDCU UR20, c[0x0][0xb0c] ;  /* 0x00016180ff1477ac */ /* 0x000f220008000800 */
[----:B------:R-:W1:Y:S01]  /*2460*/  LDCU.64 UR8, c[0x0][0xb28] ;  /* 0x00016500ff0877ac */ /* 0x000e620008000a00 */
[----:B------:R-:W-:Y:S02]  /*2470*/  UISETP.NE.AND UP3, UPT, UR40, 0x1, UPT ;  /* 0x000000012800788c */ /* 0x000fe4000bf65270 */
[----:B--2---:R-:W-:Y:S02]  /*2480*/  UIMAD.WIDE.U32 UR10, UR38, UR19, URZ ;  /* 0x00000013260a72a5 */ /* 0x004fe4000f8e00ff */
[----:B------:R-:W-:Y:S02]  /*2490*/  UIMAD.WIDE.U32 UR4, UR39, UR16, URZ ;  /* 0x00000010270472a5 */ /* 0x000fe4000f8e00ff */
[----:B------:R-:W-:-:S02]  /*24a0*/  UISETP.NE.AND UP0, UPT, UR18, 0x1, UPT ;  /* 0x000000011200788c */ /* 0x000fc4000bf05270 */
[----:B------:R-:W-:Y:S01]  /*24b0*/  UIMAD.WIDE.U32 UR22, UR31, UR19, URZ ;  /* 0x000000131f1672a5 */ /* 0x000fe2000f8e00ff */
[----:B------:R-:W-:Y:S02]  /*24c0*/  UMOV UR10, UR11 ;  /* 0x0000000b000a7c82 */ /* 0x000fe40008000000 */
[----:B------:R-:W-:Y:S01]  /*24d0*/  UMOV UR4, UR5 ;  /* 0x0000000500047c82 */ /* 0x000fe20008000000 */
[----:B---3--:R-:W-:Y:S02]  /*24e0*/  USHF.R.U32.HI UR10, URZ, UR12, UR10 ;  /* 0x0000000cff0a7299 */ /* 0x008fe4000801160a */
[----:B----4-:R-:W-:Y:S02]  /*24f0*/  UISETP.NE.AND UP2, UPT, UR20, 0x1, UPT ;  /* 0x000000011400788c */ /* 0x010fe4000bf45270 */
[----:B------:R-:W-:Y:S02]  /*2500*/  USHF.R.U32.HI UR4, URZ, UR17, UR4 ;  /* 0x00000011ff047299 */ /* 0x000fe40008011604 */
[----:B------:R-:W-:-:S02]  /*2510*/  USEL UR5, UR38, UR10, !UP0 ;  /* 0x0000000a26057287 */ /* 0x000fc4000c000000 */
[----:B------:R-:W-:Y:S02]  /*2520*/  USEL UR7, UR39, UR4, !UP2 ;  /* 0x0000000427077287 */ /* 0x000fe4000d000000 */
[----:B-1----:R-:W-:Y:S01]  /*2530*/  UIMAD.WIDE.U32 UR10, UR5, UR8, URZ ;  /* 0x00000008050a72a5 */ /* 0x002fe2000f8e00ff */
[----:B------:R-:W-:Y:S01]  /*2540*/  UMOV UR4, UR23 ;  /* 0x0000001700047c82 */ /* 0x000fe20008000000 */
[----:B------:R-:W-:Y:S02]  /*2550*/  UIMAD.WIDE.U32 UR14, UR37, UR16, URZ ;  /* 0x00000010250e72a5 */ /* 0x000fe4000f8e00ff */
[----:B------:R-:W-:-:S03]  /*2560*/  UIMAD.WIDE.U32 UR22, UR7, UR8, URZ ;  /* 0x00000008071672a5 */ /* 0x000fc6000f8e00ff */
[----:B------:R-:W-:Y:S01]  /*2570*/  UMOV UR10, UR11 ;  /* 0x0000000b000a7c82 */ /* 0x000fe20008000000 */
[----:B------:R-:W-:Y:S02]  /*2580*/  USHF.R.U32.HI UR4, URZ, UR12, UR4 ;  /* 0x0000000cff047299 */ /* 0x000fe40008011604 */
[----:B------:R-:W-:Y:S01]  /*2590*/  @UP3 USHF.R.U32.HI UR5, URZ, UR9, UR10 ;  /* 0x00000009ff053299 */ /* 0x000fe2000801160a */
[----:B------:R-:W-:Y:S01]  /*25a0*/  UMOV UR14, UR15 ;  /* 0x0000000f000e7c82 */ /* 0x000fe20008000000 */
[----:B------:R-:W-:Y:S01]  /*25b0*/  UMOV UR22, UR23 ;  /* 0x0000001700167c82 */ /* 0x000fe20008000000 */
[----:B------:R-:W-:Y:S02]  /*25c0*/  USHF.R.U32.HI UR17, URZ, UR17, UR14 ;  /* 0x00000011ff117299 */ /* 0x000fe4000801160e */
[----:B------:R-:W-:Y:S02]  /*25d0*/  USEL UR4, UR31, UR4, !UP0 ;  /* 0x000000041f047287 */ /* 0x000fe4000c000000 */
[----:B------:R-:W-:-:S02]  /*25e0*/  @UP3 USHF.R.U32.HI UR7, URZ, UR9, UR22 ;  /* 0x00000009ff073299 */ /* 0x000fc40008011616 */
[----:B------:R-:W-:Y:S02]  /*25f0*/  UIMAD UR10, UR40, UR5, URZ ;  /* 0x00000005280a72a4 */ /* 0x000fe4000f8e02ff */
[----:B------:R-:W-:Y:S02]  /*2600*/  USEL UR5, UR37, UR17, !UP2 ;  /* 0x0000001125057287 */ /* 0x000fe4000d000000 */
[----:B------:R-:W-:Y:S02]  /*2610*/  UIMAD UR12, UR40, UR7, URZ ;  /* 0x00000007280c72a4 */ /* 0x000fe4000f8e02ff */
[----:B------:R-:W-:Y:S02]  /*2620*/  UISETP.GE.AND UP0, UPT, UR4, UR10, UPT ;  /* 0x0000000a0400728c */ /* 0x000fe4000bf06270 */
[----:B------:R-:W-:Y:S02]  /*2630*/  UIMAD.WIDE.U32 UR10, UR4, UR8, URZ ;  /* 0x00000008040a72a5 */ /* 0x000fe4000f8e00ff */
[----:B------:R-:W-:-:S02]  /*2640*/  UISETP.GE.OR UP0, UPT, UR5, UR12, UP0 ;  /* 0x0000000c0500728c */ /* 0x000fc40008706670 */
[----:B------:R-:W-:Y:S02]  /*2650*/  UIMAD.WIDE.U32 UR14, UR5, UR8, URZ ;  /* 0x00000008050e72a5 */ /* 0x000fe4000f8e00ff */
[----:B------:R-:W-:Y:S01]  /*2660*/  UIADD3 UR12, UPT, UPT, -UR5, URZ, URZ ;  /* 0x000000ff050c7290 */ /* 0x000fe2000fffe1ff */
[----:B------:R-:W-:Y:S01]  /*2670*/  UMOV UR10, UR11 ;  /* 0x0000000b000a7c82 */ /* 0x000fe20008000000 */
[----:B------:R-:W-:Y:S02]  /*2680*/  UIADD3 UR11, UPT, UPT, -UR4, URZ, URZ ;  /* 0x000000ff040b7290 */ /* 0x000fe4000fffe1ff */
[----:B------:R-:W-:-:S03]  /*2690*/  USHF.R.U32.HI UR10, URZ, UR9, UR10 ;  /* 0x00000009ff0a7299 */ /* 0x000fc6000801160a */
[----:B------:R-:W-:Y:S01]  /*26a0*/  @!UP0 UMOV UR8, UR15 ;  /* 0x0000000f00088c82 */ /* 0x000fe20008000000 */
[----:B------:R-:W-:Y:S02]  /*26b0*/  UIMAD UR11, UR18, UR11, UR31 ;  /* 0x0000000b120b72a4 */ /* 0x000fe4000f8e021f */
[----:B------:R-:W-:Y:S02]  /*26c0*/  USEL UR10, UR4, UR10, !UP3 ;  /* 0x0000000a040a7287 */ /* 0x000fe4000d800000 */
[----:B------:R-:W-:Y:S02]  /*26d0*/  @!UP0 USHF.R.U32.HI UR8, URZ, UR9, UR8 ;  /* 0x00000009ff088299 */ /* 0x000fe40008011608 */
[----:B------:R-:W-:Y:S02]  /*26e0*/  UIADD3 UR9, UPT, UPT, -UR10, URZ, URZ ;  /* 0x000000ff0a097290 */ /* 0x000fe4000fffe1ff */
[----:B------:R-:W-:Y:S02]  /*26f0*/  @!UP0 USEL UR8, UR5, UR8, !UP3 ;  /* 0x0000000805088287 */ /* 0x000fe4000d800000 */
[----:B------:R-:W-:-:S02]  /*2700*/  UIMAD UR9, UR40, UR9, UR4 ;  /* 0x00000009280972a4 */ /* 0x000fc4000f8e0204 */
[----:B------:R-:W-:Y:S02]  /*2710*/  @!UP0 UIADD3 UR10, UPT, UPT, UR10, -UR8, URZ ;  /* 0x800000080a0a8290 */ /* 0x000fe4000fffe0ff */
[----:B------:R-:W-:Y:S02]  /*2720*/  @!UP0 UIMAD UR8, UR9, UR7, UR8 ;  /* 0x00000007090882a4 */ /* 0x000fe4000f8e0208 */
[----:B------:R-:W-:Y:S02]  /*2730*/  @!UP0 UIMAD UR4, UR40, UR10, UR5 ;  /* 0x0000000a280482a4 */ /* 0x000fe4000f8e0205 */
[----:B------:R-:W-:Y:S02]  /*2740*/  UIMAD UR7, UR20, UR12, UR37 ;  /* 0x0000000c140772a4 */ /* 0x000fe4000f8e0225 */
[----:B------:R-:W-:Y:S01]  /*2750*/  UIMAD UR31, UR4, UR18, UR11 ;  /* 0x00000012041f72a4 */ /* 0x000fe2000f8e020b */
[----:B------:R-:W-:Y:S02]  /*2760*/  @!UP0 UMOV UR5, UR8 ;  /* 0x0000000800058c82 */ /* 0x000fe40008000000 */
[----:B------:R-:W-:-:S12]  /*2770*/  UIMAD UR37, UR5, UR20, UR7 ;  /* 0x00000014052572a4 */ /* 0x000fd8000f8e0207 */
.L_x_40:
[----:B------:R-:W2:Y:S02]  /*2780*/  LDCU UR4, c[0x0][0xb30] ;  /* 0x00016600ff0477ac */ /* 0x000ea40008000800 */
[----:B--2---:R-:W-:-:S09]  /*2790*/  UISETP.NE.AND UP0, UPT, UR4, 0x1, UPT ;  /* 0x000000010400788c */ /* 0x004fd2000bf05270 */
[----:B------:R-:W-:Y:S05]  /*27a0*/  BRA.U UP0, `(.L_x_41) ;  /* 0x0000000100447547 */ /* 0x000fea000b800000 */
[----:B------:R-:W2:Y:S01]  /*27b0*/  LDCU.128 UR16, c[0x0][0xb10] ;  /* 0x00016200ff1077ac */ /* 0x000ea20008000c00 */
[----:B------:R-:W3:Y:S01]  /*27c0*/  LDCU UR10, c[0x0][0xb0c] ;  /* 0x00016180ff0a77ac */ /* 0x000ee20008000800 */
[----:B------:R-:W4:Y:S01]  /*27d0*/  LDCU UR7, c[0x0][0xb20] ;  /* 0x00016400ff0777ac */ /* 0x000f220008000800 */
[----:B--2---:R-:W-:Y:S02]  /*27e0*/  UIMAD.WIDE.U32 UR8, UR37, UR16, URZ ;  /* 0x00000010250872a5 */ /* 0x004fe4000f8e00ff */
[----:B------:R-:W-:Y:S02]  /*27f0*/  UIMAD.WIDE.U32 UR4, UR31, UR19, URZ ;  /* 0x000000131f0472a5 */ /* 0x000fe4000f8e00ff */
[----:B---3--:R-:W-:Y:S02]  /*2800*/  UISETP.NE.AND UP2, UPT, UR10, 0x1, UPT ;  /* 0x000000010a00788c */ /* 0x008fe4000bf45270 */
[----:B------:R-:W-:Y:S01]  /*2810*/  UISETP.NE.AND UP0, UPT, UR18, 0x1, UPT ;  /* 0x000000011200788c */ /* 0x000fe2000bf05270 */
[----:B------:R-:W-:-:S02]  /*2820*/  UMOV UR8, UR9 ;  /* 0x0000000900087c82 */ /* 0x000fc40008000000 */
[----:B------:R-:W-:Y:S01]  /*2830*/  UMOV UR4, UR5 ;  /* 0x0000000500047c82 */ /* 0x000fe20008000000 */
[----:B------:R-:W-:Y:S02]  /*2840*/  USHF.R.U32.HI UR17, URZ, UR17, UR8 ;  /* 0x00000011ff117299 */ /* 0x000fe40008011608 */
[----:B----4-:R-:W-:Y:S02]  /*2850*/  USHF.R.U32.HI UR4, URZ, UR7, UR4 ;  /* 0x00000007ff047299 */ /* 0x010fe40008011604 */
[----:B------:R-:W-:Y:S02]  /*2860*/  USEL UR5, UR37, UR17, !UP2 ;  /* 0x0000001125057287 */ /* 0x000fe4000d000000 */
[----:B------:R-:W-:-:S04]  /*2870*/  USEL UR4, UR31, UR4, !UP0 ;  /* 0x000000041f047287 */ /* 0x000fc8000c000000 */
[----:B------:R-:W-:Y:S02]  /*2880*/  UIADD3 UR7, UPT, UPT, UR5, -UR4, URZ ;  /* 0x8000000405077290 */ /* 0x000fe4000fffe0ff */
[----:B------:R-:W-:Y:S02]  /*2890*/  UIADD3 UR4, UPT, UPT, -UR5, UR4, URZ ;  /* 0x0000000405047290 */ /* 0x000fe4000fffe1ff */
[----:B------:R-:W-:Y:S02]  /*28a0*/  UIMAD UR31, UR7, UR18, UR31 ;  /* 0x00000012071f72a4 */ /* 0x000fe4000f8e021f */
[----:B------:R-:W-:-:S12]  /*28b0*/  UIMAD UR37, UR4, UR10, UR37 ;  /* 0x0000000a042572a4 */ /* 0x000fd8000f8e0225 */
.L_x_41:
[----:B------:R-:W-:Y:S01]  /*28c0*/  VIADD R11, R11, 0x1 ;  /* 0x000000010b0b7836 */ /* 0x000fe20000000000 */
[----:B------:R-:W-:Y:S02]  /*28d0*/  R2UR UR5, R87 ;  /* 0x00000000570572ca */ /* 0x000fe400000e0000 */
[----:B------:R-:W-:Y:S02]  /*28e0*/  R2UR UR4, R86 ;  /* 0x00000000560472ca */ /* 0x000fe400000e0000 */
[C---:B------:R-:W-:Y:S02]  /*28f0*/  ISETP.NE.AND P0, PT, R11.reuse, 0x2, PT ;  /* 0x000000020b00780c */ /* 0x040fe40003f05270 */
[----:B------:R-:W-:Y:S02]  /*2900*/  PLOP3.LUT P1, PT, PT, PT, PT, 0x80, 0x8 ;  /* 0x000000000008781c */ /* 0x000fe40003f2f070 */
[----:B------:R-:W-:Y:S02]  /*2910*/  SEL R3, RZ, 0x1, P0 ;  /* 0x00000001ff037807 */ /* 0x000fe40000000000 */
[----:B------:R-:W-:-:S02]  /*2920*/  SEL R11, R11, RZ, P0 ;  /* 0x000000ff0b0b7207 */ /* 0x000fc40000000000 */
[----:B------:R-:W-:Y:S01]  /*2930*/  LOP3.LUT R10, R10, R3, RZ, 0x3c, !PT ;  /* 0x000000030a0a7212 */ /* 0x000fe200078e3cff */
[----:B------:R-:W-:Y:S02]  /*2940*/  UIADD3 UR25, UPT, UPT, UR37, UR5, URZ ;  /* 0x0000000525197290 */ /* 0x000fe4000fffe0ff */
[----:B------:R-:W-:Y:S01]  /*2950*/  UIADD3 UR32, UPT, UPT, UR31, UR4, URZ ;  /* 0x000000041f207290 */ /* 0x000fe2000fffe0ff */
[----:B------:R-:W-:Y:S11]  /*2960*/  BRA.U UP1, `(.L_x_42) ;  /* 0xfffffff101387547 */ /* 0x000ff6000b83ffff */
[----:B------:R-:W-:Y:S01]  /*2970*/  UIADD3 UR13, UPT, UPT, UR13, 0x18, URZ ;  /* 0x000000180d0d7890 */ /* 0x000fe2000fffe0ff */
[----:B------:R-:W-:-:S03]  /*2980*/  SHF.L.U32 R3, R12, 0x1f, RZ ;  /* 0x0000001f0c037819 */ /* 0x000fc600000006ff */
[----:B------:R-:W-:-:S09]  /*2990*/  ULEA UR4, UR6, UR13, 0x3 ;  /* 0x0000000d06047291 */ /* 0x000fd2000f8e18ff */
[----:B------:R-:W2:Y:S02]  /*29a0*/  SYNCS.PHASECHK.TRANS64.TRYWAIT P0, [UR4], R3 ;  /* 0x00000003ff0075a7 */ /* 0x000ea40008001104 */
[----:B--2---:R-:W-:Y:S05]  /*29b0*/  @!P0 BRA `(.L_x_43) ;  /* 0x0000005800548947 */ /* 0x004fea0003800000 */
.L_x_137:
[----:B------:R-:W-:-:S04]  /*29c0*/  UIADD3 UR4, UPT, UPT, UR6, 0x1, URZ ;  /* 0x0000000106047890 */ /* 0x000fc8000fffe0ff */
[----:B------:R-:W-:-:S04]  /*29d0*/  UISETP.NE.AND UP0, UPT, UR4, 0x3, UPT ;  /* 0x000000030400788c */ /* 0x000fc8000bf05270 */
[----:B------:R-:W-:Y:S02]  /*29e0*/  USEL UR6, URZ, 0x1, UP0 ;  /* 0x00000001ff067887 */ /* 0x000fe40008000000 */
[----:B------:R-:W-:-:S04]  /*29f0*/  USEL UR4, UR4, URZ, UP0 ;  /* 0x000000ff04047287 */ /* 0x000fc80008000000 */
[----:B------:R-:W-:Y:S01]  /*2a00*/  ULEA UR5, UR4, UR13, 0x3 ;  /* 0x0000000d04057291 */ /* 0x000fe2000f8e18ff */
[----:B------:R-:W-:-:S04]  /*2a10*/  LOP3.LUT R12, R12, UR6, RZ, 0x3c, !PT ;  /* 0x000000060c0c7c12 */ /* 0x000fc8000f8e3cff */
[----:B-1----:R-:W-:-:S04]  /*2a20*/  SHF.L.U32 R3, R12, 0x1f, RZ ;  /* 0x0000001f0c037819 */ /* 0x002fc800000006ff */
[----:B------:R-:W1:Y:S02]  /*2a30*/  SYNCS.PHASECHK.TRANS64.TRYWAIT P0, [UR5], R3 ;  /* 0x00000003ff0075a7 */ /* 0x000e640008001105 */
[----:B-1----:R-:W-:Y:S05]  /*2a40*/  @!P0 BRA `(.L_x_44) ;  /* 0x0000005800488947 */ /* 0x002fea0003800000 */
.L_x_139:
[----:B------:R-:W-:-:S04]  /*2a50*/  UIADD3 UR4, UPT, UPT, UR4, 0x1, URZ ;  /* 0x0000000104047890 */ /* 0x000fc8000fffe0ff */
[----:B------:R-:W-:-:S04]  /*2a60*/  UISETP.NE.AND UP0, UPT, UR4, 0x3, UPT ;  /* 0x000000030400788c */ /* 0x000fc8000bf05270 */
[----:B------:R-:W-:Y:S02]  /*2a70*/  USEL UR5, URZ, 0x1, UP0 ;  /* 0x00000001ff057887 */ /* 0x000fe40008000000 */
[----:B------:R-:W-:-:S04]  /*2a80*/  USEL UR4, UR4, URZ, UP0 ;  /* 0x000000ff04047287 */ /* 0x000fc80008000000 */
[----:B------:R-:W-:Y:S01]  /*2a90*/  ULEA UR4, UR4, UR13, 0x3 ;  /* 0x0000000d04047291 */ /* 0x000fe2000f8e18ff */
[----:B-1----:R-:W-:-:S04]  /*2aa0*/  LOP3.LUT R3, R12, UR5, RZ, 0x3c, !PT ;  /* 0x000000050c037c12 */ /* 0x002fc8000f8e3cff */
[----:B------:R-:W-:Y:S01]  /*2ab0*/  SHF.L.U32 R3, R3, 0x1f, RZ ;  /* 0x0000001f03037819 */ /* 0x000fe200000006ff */
[----:B------:R-:W-:-:S07]  /*2ac0*/  IMAD.U32 R0, RZ, RZ, UR4 ;  /* 0x00000004ff007e24 */ /* 0x000fce000f8e00ff */
.L_x_45:
[----:B-1----:R1:W2:Y:S02]  /*2ad0*/  SYNCS.PHASECHK.TRANS64.TRYWAIT P0, [R0+URZ], R3 ;  /* 0x00000003000075a7 */ /* 0x0022a400080011ff */
[----:B--2---:R-:W-:Y:S05]  /*2ae0*/  @!P0 NANOSLEEP.SYNCS 0x989680 ;  /* 0x009896800000895d */ /* 0x004fea0003900000 */
[----:B------:R-:W2:Y:S02]  /*2af0*/  @!P0 SYNCS.PHASECHK.TRANS64 P0, [R0+URZ], R3 ;  /* 0x00000003000085a7 */ /* 0x000ea400080010ff */
[----:B--2---:R-:W-:Y:S05]  /*2b00*/  @P0 EXIT ;  /* 0x000000000000094d */ /* 0x004fea0003800000 */
[----:B------:R-:W-:Y:S05]  /*2b10*/  BRA `(.L_x_45) ;  /* 0xfffffffc00ec7947 */ /* 0x000fea000383ffff */
.L_x_22:
[----:B------:R-:W1:Y:S02]  /*2b20*/  S2UR UR4, SR_CgaCtaId ;  /* 0x00000000000479c3 */ /* 0x000e640000008800 */
[----:B-1----:R-:W-:-:S04]  /*2b30*/  UISETP.NE.AND UP0, UPT, UR4, URZ, UPT ;  /* 0x000000ff0400728c */ /* 0x002fc8000bf05270 */
[----:B------:R-:W-:-:S09]  /*2b40*/  UISETP.NE.OR UP0, UPT, UR13, 0x1, UP0 ;  /* 0x000000010d00788c */ /* 0x000fd20008705670 */
[----:B------:R-:W-:Y:S05]  /*2b50*/  BRA.U UP0, `(.L_x_46) ;  /* 0x00000005004c7547 */ /* 0x000fea000b800000 */
[----:B------:R-:W1:Y:S01]  /*2b60*/  S2UR UR5, SR_CgaCtaId ;  /* 0x00000000000579c3 */ /* 0x000e620000008800 */
[----:B------:R-:W-:Y:S01]  /*2b70*/  UMOV UR4, 0x400 ;  /* 0x0000040000047882 */ /* 0x000fe20000000000 */
[----:B------:R-:W-:Y:S01]  /*2b80*/  ISETP.GE.U32.AND P2, PT, R3, 0x4, PT ;  /* 0x000000040300780c */ /* 0x000fe20003f46070 */
[----:B------:R-:W-:Y:S01]  /*2b90*/  IMAD.MOV.U32 R12, RZ, RZ, 0x1 ;  /* 0x00000001ff0c7424 */ /* 0x000fe200078e00ff */
[----:B------:R-:W-:Y:S02]  /*2ba0*/  CS2R R10, SRZ ;  /* 0x00000000000a7805 */ /* 0x000fe4000001ff00 */
[----:B------:R-:W-:Y:S01]  /*2bb0*/  CS2R R8, SRZ ;  /* 0x0000000000087805 */ /* 0x000fe2000001ff00 */
[----:B-1----:R-:W-:-:S03]  /*2bc0*/  ULEA UR6, UR5, UR4, 0x18 ;  /* 0x0000000405067291 */ /* 0x002fc6000f8ec0ff */
[----:B------:R-:W-:-:S09]  /*2bd0*/  UMOV UR5, URZ ;  /* 0x000000ff00057c82 */ /* 0x000fd20008000000 */
.L_x_50:
[----:B------:R-:W-:Y:S02]  /*2be0*/  LEA R0, R8, UR6, 0x3 ;  /* 0x0000000608007c11 */ /* 0x000fe4000f8e18ff */
[----:B------:R-:W-:-:S03]  /*2bf0*/  SHF.L.U32 R5, R9, 0x1f, RZ ;  /* 0x0000001f09057819 */ /* 0x000fc600000006ff */
[----:B------:R-:W-:Y:S01]  /*2c00*/  VIADD R4, R0, 0xe0 ;  /* 0x000000e000047836 */ /* 0x000fe20000000000 */
[----:B------:R-:W1:Y:S02]  /*2c10*/  SYNCS.PHASECHK.TRANS64.TRYWAIT P0, [R0+URZ+0xd0], R5 ;  /* 0x0000d005000075a7 */ /* 0x000e6400080011ff */
[----:B-1----:R-:W-:Y:S05]  /*2c20*/  @!P0 BRA `(.L_x_47) ;  /* 0x0000005400e88947 */ /* 0x002fea0003800000 */
.L_x_140:
[----:B------:R-:W-:Y:S01]  /*2c30*/  ULEA UR4, UR5, UR6, 0x3 ;  /* 0x0000000605047291 */ /* 0x000fe2000f8e18ff */
[----:B------:R-:W-:Y:S01]  /*2c40*/  PRMT R4, RZ, 0x654, R4 ;  /* 0x00000654ff047816 */ /* 0x000fe20000000004 */
[----:B-1----:R-:W-:Y:S01]  /*2c50*/  @!P2 IMAD.MOV.U32 R5, RZ, RZ, 0x10 ;  /* 0x00000010ff05a424 */ /* 0x002fe200078e00ff */
[----:B------:R-:W-:Y:S01]  /*2c60*/  SHF.L.U32 R7, R12, 0x1f, RZ ;  /* 0x0000001f0c077819 */ /* 0x000fe200000006ff */
[----:B------:R-:W-:Y:S01]  /*2c70*/  UIADD3 UR7, UPT, UPT, UR4, 0x70, URZ ;  /* 0x0000007004077890 */ /* 0x000fe2000fffe0ff */
[----:B------:R1:W-:Y:S05]  /*2c80*/  SYNCS.ARRIVE.TRANS64.RED.A1T0 RZ, [R4+URZ], RZ ;  /* 0x000000ff04ff79a7 */ /* 0x0003ea00081004ff */
[----:B------:R-:W-:Y:S01]  /*2c90*/  IMAD.U32 R0, RZ, RZ, UR7 ;  /* 0x00000007ff007e24 */ /* 0x000fe2000f8e00ff */
[----:B------:R-:W2:Y:S04]  /*2ca0*/  SYNCS.PHASECHK.TRANS64.TRYWAIT P0, [UR4+0x80], R7 ;  /* 0x00008007ff0075a7 */ /* 0x000ea80008001104 */
[----:B------:R-:W-:Y:S01]  /*2cb0*/  PRMT R13, R3, 0x654, R0 ;  /* 0x00000654030d7816 */ /* 0x000fe20000000000 */
[----:B-12---:R-:W-:Y:S06]  /*2cc0*/  @!P0 BRA `(.L_x_48) ;  /* 0x0000005400d48947 */ /* 0x006fec0003800000 */
.L_x_142:
[----:B------:R-:W-:Y:S01]  /*2cd0*/  ULEA UR8, UR5, UR6, 0x4 ;  /* 0x0000000605087291 */ /* 0x000fe2000f8e20ff */
[----:B------:R-:W-:Y:S01]  /*2ce0*/  SEL R2, R13, R2, !P2 ;  /* 0x000000020d027207 */ /* 0x000fe20005000000 */
[----:B------:R-:W-:Y:S01]  /*2cf0*/  UIADD3 UR9, UPT, UPT, UR4, 0x70, URZ ;  /* 0x0000007004097890 */ /* 0x000fe2000fffe0ff */
[----:B-1----:R-:W-:Y:S01]  /*2d00*/  LEA R0, R11, UR6, 0x3 ;  /* 0x000000060b007c11 */ /* 0x002fe2000f8e18ff */
[----:B------:R-:W-:Y:S01]  /*2d10*/  UIADD3 UR8, UPT, UPT, UR8, 0x100, URZ ;  /* 0x0000010008087890 */ /* 0x000fe2000fffe0ff */
[----:B------:R1:W-:Y:S01]  /*2d20*/  @!P2 SYNCS.ARRIVE.TRANS64.RED RZ, [R2+URZ], R5 ;  /* 0x0000000502ffa9a7 */ /* 0x0003e200080004ff */
[----:B------:R-:W-:Y:S01]  /*2d30*/  UIADD3 UR4, UPT, UPT, UR5, 0x1, URZ ;  /* 0x0000000105047890 */ /* 0x000fe2000fffe0ff */
[----:B------:R-:W-:-:S03]  /*2d40*/  VIADD R8, R8, 0x1 ;  /* 0x0000000108087836 */ /* 0x000fc60000000000 */
[----:B------:R-:W-:Y:S02]  /*2d50*/  UISETP.NE.AND UP0, UPT, UR4, 0x2, UPT ;  /* 0x000000020400788c */ /* 0x000fe4000bf05270 */
[----:B------:R-:W-:Y:S01]  /*2d60*/  ISETP.NE.AND P0, PT, R8, 0x2, PT ;  /* 0x000000020800780c */ /* 0x000fe20003f05270 */
[----:B------:R-:W-:Y:S06]  /*2d70*/  UGETNEXTWORKID.BROADCAST [UR8], [UR9] ;  /* 0x00000000080073ca */ /* 0x000fec0008000100 */
[----:B------:R-:W-:Y:S02]  /*2d80*/  USEL UR7, URZ, 0x1, UP0 ;  /* 0x00000001ff077887 */ /* 0x000fe40008000000 */
[----:B------:R-:W-:-:S04]  /*2d90*/  USEL UR5, UR4, URZ, UP0 ;  /* 0x000000ff04057287 */ /* 0x000fc80008000000 */
[----:B------:R-:W-:Y:S02]  /*2da0*/  LOP3.LUT R12, R12, UR7, RZ, 0x3c, !PT ;  /* 0x000000070c0c7c12 */ /* 0x000fe4000f8e3cff */
[----:B-1----:R-:W-:-:S04]  /*2db0*/  SHF.L.U32 R5, R10, 0x1f, RZ ;  /* 0x0000001f0a057819 */ /* 0x002fc800000006ff */
[----:B------:R-:W1:Y:S02]  /*2dc0*/  SYNCS.PHASECHK.TRANS64.TRYWAIT P1, [R0+URZ+0x70], R5 ;  /* 0x00007005000075a7 */ /* 0x000e6400080211ff */
[----:B-1----:R-:W-:Y:S05]  /*2dd0*/  @!P1 BRA `(.L_x_49) ;  /* 0x0000005400a89947 */ /* 0x002fea0003800000 */
.L_x_143:
[C---:B------:R-:W-:Y:S01]  /*2de0*/  LEA R4, R11.reuse, UR6, 0x4 ;  /* 0x000000060b047c11 */ /* 0x040fe2000f8e20ff */
[----:B-1----:R-:W-:Y:S01]  /*2df0*/  VIADD R0, R0, 0x80 ;  /* 0x0000008000007836 */ /* 0x002fe20000000000 */
[----:B------:R-:W-:Y:S01]  /*2e00*/  SEL R8, R8, RZ, P0 ;  /* 0x000000ff08087207 */ /* 0x000fe20000000000 */
[----:B------:R-:W-:-:S03]  /*2e10*/  VIADD R11, R11, 0x1 ;  /* 0x000000010b0b7836 */ /* 0x000fc60000000000 */
[----:B------:R-:W1:Y:S01]  /*2e20*/  LDS.128 R4, [R4+0x100] ;  /* 0x0001000004047984 */ /* 0x000e620000000c00 */
[----:B------:R-:W-:Y:S02]  /*2e30*/  PRMT R0, RZ, 0x654, R0 ;  /* 0x00000654ff007816 */ /* 0x000fe40000000000 */
[C---:B------:R-:W-:Y:S01]  /*2e40*/  ISETP.NE.AND P1, PT, R11.reuse, 0x2, PT ;  /* 0x000000020b00780c */ /* 0x040fe20003f25270 */
[----:B------:R-:W-:Y:S01]  /*2e50*/  @!PT LDS RZ, [RZ] ;  /* 0x00000000fffff984 */ /* 0x000fe20000000800 */
[----:B------:R-:W-:Y:S01]  /*2e60*/  @!PT LDS RZ, [RZ] ;  /* 0x00000000fffff984 */ /* 0x000fe20000000800 */
[----:B------:R-:W-:Y:S01]  /*2e70*/  @!PT LDS RZ, [RZ] ;  /* 0x00000000fffff984 */ /* 0x000fe20000000800 */
[----:B------:R-:W-:Y:S01]  /*2e80*/  @!PT LDS RZ, [RZ] ;  /* 0x00000000fffff984 */ /* 0x000fe20000000800 */
[----:B------:R2:W-:Y:S06]  /*2e90*/  MEMBAR.ALL.CTA ;  /* 0x0000000000007992 */ /* 0x0005ec0000008000 */
[----:B--2---:R-:W2:Y:S01]  /*2ea0*/  FENCE.VIEW.ASYNC.S ;  /* 0x00000000000073c6 */ /* 0x004ea20000000000 */
[----:B------:R-:W-:Y:S01]  /*2eb0*/  SEL R11, R11, RZ, P1 ;  /* 0x000000ff0b0b7207 */ /* 0x000fe20000800000 */
[----:B--2---:R2:W-:Y:S01]  /*2ec0*/  SYNCS.ARRIVE.TRANS64.RED.A1T0 RZ, [R0+URZ], RZ ;  /* 0x000000ff00ff79a7 */ /* 0x0045e200081004ff */
[----:B-1----:R-:W-:-:S02]  /*2ed0*/  LOP3.LUT P3, RZ, R6, 0x1, RZ, 0xc0, !PT ;  /* 0x0000000106ff7812 */ /* 0x002fc4000786c0ff */
[----:B------:R-:W-:-:S04]  /*2ee0*/  SEL R5, RZ, 0x1, P1 ;  /* 0x00000001ff057807 */ /* 0x000fc80000800000 */
[----:B------:R-:W-:Y:S02]  /*2ef0*/  LOP3.LUT R10, R10, R5, RZ, 0x3c, !PT ;  /* 0x000000050a0a7212 */ /* 0x000fe400078e3cff */
[----:B--2---:R-:W-:-:S04]  /*2f00*/  SEL R0, RZ, 0x1, P0 ;  /* 0x00000001ff007807 */ /* 0x004fc80000000000 */
[----:B------:R-:W-:Y:S01]  /*2f10*/  LOP3.LUT R9, R9, R0, RZ, 0x3c, !PT ;  /* 0x0000000009097212 */ /* 0x000fe200078e3cff */
[----:B------:R-:W-:Y:S06]  /*2f20*/  @P3 BRA `(.L_x_50) ;  /* 0xfffffffc002c3947 */ /* 0x000fec000383ffff */
[----:B------:R-:W-:Y:S01]  /*2f30*/  ULEA UR4, UR5, UR6, 0x3 ;  /* 0x0000000605047291 */ /* 0x000fe2000f8e18ff */
[----:B------:R-:W-:-:S08]  /*2f40*/  SHF.L.U32 R3, R12, 0x1f, RZ ;  /* 0x0000001f0c037819 */ /* 0x000fd000000006ff */
[----:B------:R-:W1:Y:S02]  /*2f50*/  SYNCS.PHASECHK.TRANS64 P0, [UR4+0x80], R3 ;  /* 0x00008003ff0075a7 */ /* 0x000e640008001004 */
[----:B-1----:R-:W-:Y:S05]  /*2f60*/  @P0 BRA `(.L_x_51) ;  /* 0x0000000000080947 */ /* 0x002fea0003800000 */
[----:B------:R-:W1:Y:S02]  /*2f70*/  SYNCS.PHASECHK.TRANS64.TRYWAIT P0, [UR4+0x80], R3 ;  /* 0x00008003ff0075a7 */ /* 0x000e640008001104 */
[----:B-1----:R-:W-:Y:S05]  /*2f80*/  @!P0 BRA `(.L_x_52) ;  /* 0x0000005400508947 */ /* 0x002fea0003800000 */
.L_x_51:
[----:B------:R-:W-:-:S04]  /*2f90*/  UIADD3 UR7, UPT, UPT, UR5, 0x1, URZ ;  /* 0x0000000105077890 */ /* 0x000fc8000fffe0ff */
[----:B------:R-:W-:-:S04]  /*2fa0*/  UISETP.NE.AND UP0, UPT, UR7, 0x2, UPT ;  /* 0x000000020700788c */ /* 0x000fc8000bf05270 */
[----:B------:R-:W-:Y:S02]  /*2fb0*/  USEL UR8, URZ, 0x1, UP0 ;  /* 0x00000001ff087887 */ /* 0x000fe40008000000 */
[----:B------:R-:W-:-:S04]  /*2fc0*/  USEL UR7, UR7, URZ, UP0 ;  /* 0x000000ff07077287 */ /* 0x000fc80008000000 */
[----:B------:R-:W-:Y:S01]  /*2fd0*/  ULEA UR7, UR7, UR6, 0x3 ;  /* 0x0000000607077291 */ /* 0x000fe2000f8e18ff */
[----:B-1----:R-:W-:-:S04]  /*2fe0*/  LOP3.LUT R3, R12, UR8, RZ, 0x3c, !PT ;  /* 0x000000080c037c12 */ /* 0x002fc8000f8e3cff */
[----:B------:R-:W-:-:S04]  /*2ff0*/  SHF.L.U32 R0, R3, 0x1f, RZ ;  /* 0x0000001f03007819 */ /* 0x000fc800000006ff */
[----:B------:R-:W1:Y:S02]  /*3000*/  SYNCS.PHASECHK.TRANS64 P0, [UR7+0x80], R0 ;  /* 0x00008000ff0075a7 */ /* 0x000e640008001007 */
[----:B-1----:R-:W-:Y:S05]  /*3010*/  @P0 EXIT ;  /* 0x000000000000094d */ /* 0x002fea0003800000 */
[----:B------:R-:W-:Y:S02]  /*3020*/  SHF.L.U32 R3, R3, 0x1f, RZ ;  /* 0x0000001f03037819 */ /* 0x000fe400000006ff */
[----:B------:R-:W-:-:S07]  /*3030*/  MOV R0, UR7 ;  /* 0x0000000700007c02 */ /* 0x000fce0008000f00 */
.L_x_53:
[----:B-1----:R1:W2:Y:S02]  /*3040*/  SYNCS.PHASECHK.TRANS64.TRYWAIT P0, [R0+URZ+0x80], R3 ;  /* 0x00008003000075a7 */ /* 0x0022a400080011ff */
[----:B--2---:R-:W-:Y:S05]  /*3050*/  @!P0 NANOSLEEP.SYNCS 0x989680 ;  /* 0x009896800000895d */ /* 0x004fea0003900000 */
[----:B------:R-:W2:Y:S02]  /*3060*/  @!P0 SYNCS.PHASECHK.TRANS64 P0, [R0+URZ+0x80], R3 ;  /* 0x00008003000085a7 */ /* 0x000ea400080010ff */
[----:B--2---:R-:W-:Y:S05]  /*3070*/  @P0 EXIT ;  /* 0x000000000000094d */ /* 0x004fea0003800000 */
[----:B------:R-:W-:Y:S05]  /*3080*/  BRA `(.L_x_53) ;  /* 0xfffffffc00ec7947 */ /* 0x000fea000383ffff */
.L_x_46:
[----:B------:R-:W-:Y:S05]  /*3090*/  BRA.U UP4, `(.L_x_54) ;  /* 0x0000001104a47547 */ /* 0x000fea000b800000 */
[----:B------:R-:W1:Y:S01]  /*30a0*/  S2UR UR7, SR_CgaCtaId ;  /* 0x00000000000779c3 */ /* 0x000e620000008800 */
[----:B------:R-:W-:Y:S01]  /*30b0*/  UMOV UR4, 0x40 ;  /* 0x0000004000047882 */ /* 0x000fe20000000000 */
[----:B------:R-:W-:Y:S01]  /*30c0*/  NOP ;  /* 0x0000000000007918 */ /* 0x000fe20000000000 */
[----:B------:R-:W-:Y:S01]  /*30d0*/  UMOV UR6, 0x400 ;  /* 0x0000040000067882 */ /* 0x000fe20000000000 */
[----:B-1----:R-:W-:Y:S02]  /*30e0*/  ULEA UR5, UR7, UR4, 0x18 ;  /* 0x0000000407057291 */ /* 0x002fe4000f8ec0ff */
[----:B------:R-:W-:-:S07]  /*30f0*/  ULEA UR6, UR7, UR6, 0x18 ;  /* 0x0000000607067291 */ /* 0x000fce000f8ec0ff */
[----:B------:R-:W1:Y:S02]  /*3100*/  LDS.U8 R3, [UR5+0x1c] ;  /* 0x00001c05ff037984 */ /* 0x000e640008000000 */
[----:B-1----:R-:W-:-:S13]  /*3110*/  ISETP.NE.AND P0, PT, R3, RZ, PT ;  /* 0x000000ff0300720c */ /* 0x002fda0003f05270 */
[----:B------:R-:W-:Y:S05]  /*3120*/  @P0 BRA `(.L_x_55) ;  /* 0x0000000400080947 */ /* 0x000fea0003800000 */
[----:B------:R-:W-:Y:S02]  /*3130*/  UISETP.NE.U32.AND UP1, UPT, UR33, 0x1, UPT ;  /* 0x000000012100788c */ /* 0x000fe4000bf25070 */
[----:B------:R-:W-:-:S07]  /*3140*/  UIADD3 UR7, UPT, UPT, UR5, 0x8, URZ ;  /* 0x0000000805077890 */ /* 0x000fce000fffe0ff */
[----:B------:R-:W-:Y:S05]  /*3150*/  BRA.U !UP1, `(.L_x_56) ;  /* 0x00000001099c7547 */ /* 0x000fea000b800000 */
[----:B------:R-:W-:Y:S01]  /*3160*/  ELECT P0, URZ, PT ;  /* 0x0000000000ff782f */ /* 0x000fe20003800000 */
[----:B------:R-:W-:-:S12]  /*3170*/  BSSY B0, `(.L_x_56) ;  /* 0x0000025000007945 */ /* 0x000fd80003800000 */
[----:B------:R-:W-:Y:S05]  /*3180*/  @!P0 BRA `(.L_x_57) ;  /* 0x00000000008c8947 */ /* 0x000fea0003800000 */
[----:B------:R-:W-:-:S05]  /*3190*/  UMOV UR4, 0x10 ;  /* 0x0000001000047882 */ /* 0x000fca0000000000 */
[----:B------:R-:W-:Y:S04]  /*31a0*/  DEPBAR.LE SB1, 0x36 ;  /* 0x00009d800000791a */ /* 0x000fe80000000000 */
[----:B------:R-:W1:Y:S02]  /*31b0*/  UTCATOMSWS.2CTA.FIND_AND_SET.ALIGN UP0, UR4, UR4 ;  /* 0x00000004000475e3 */ /* 0x000e640008200800 */
[----:B-1----:R-:W-:Y:S01]  /*31c0*/  MOV R10, UR4 ;  /* 0x00000004000a7c02 */ /* 0x002fe20008000f00 */
[----:B------:R-:W-:Y:S06]  /*31d0*/  BRA.U UP0, `(.L_x_58) ;  /* 0x0000000100187547 */ /* 0x000fec000b800000 */
.L_x_59:
[----:B------:R-:W-:Y:S05]  /*31e0*/  NANOSLEEP 0x64 ;  /* 0x000000640000795d */ /* 0x000fea0003800000 */
[----:B------:R-:W-:-:S05]  /*31f0*/  UMOV UR4, 0x10 ;  /* 0x0000001000047882 */ /* 0x000fca0000000000 */
[----:B------:R-:W-:Y:S04]  /*3200*/  DEPBAR.LE SB1, 0x36 ;  /* 0x00009d800000791a */ /* 0x000fe80000000000 */
[----:B------:R-:W1:Y:S02]  /*3210*/  UTCATOMSWS.2CTA.FIND_AND_SET.ALIGN UP0, UR4, UR4 ;  /* 0x00000004000475e3 */ /* 0x000e640008200800 */
[----:B-1----:R-:W-:Y:S01]  /*3220*/  MOV R10, UR4 ;  /* 0x00000004000a7c02 */ /* 0x002fe20008000f00 */
[----:B------:R-:W-:Y:S05]  /*3230*/  BRA.U !UP0, `(.L_x_59) ;  /* 0xfffffffd08e87547 */ /* 0x000fea000b83ffff */
.L_x_58:
[----:B------:R-:W1:Y:S01]  /*3240*/  LDS R6, [UR5+0x10] ;  /* 0x00001005ff067984 */ /* 0x000e620008000800 */
[----:B------:R-:W-:Y:S01]  /*3250*/  IMAD.U32 R3, RZ, RZ, UR6 ;  /* 0x00000006ff037e24 */ /* 0x000fe2000f8e00ff */
[----:B------:R-:W-:-:S03]  /*3260*/  MOV R4, UR34 ;  /* 0x0000002200047c02 */ /* 0x000fc60008000f00 */
[----:B------:R-:W-:Y:S01]  /*3270*/  VIADD R3, R3, 0x120 ;  /* 0x0000012003037836 */ /* 0x000fe20000000000 */
[----:B-1----:R-:W-:-:S04]  /*3280*/  SHF.L.U32 R6, R6, 0x1f, RZ ;  /* 0x0000001f06067819 */ /* 0x002fc800000006ff */
[----:B------:R-:W1:Y:S02]  /*3290*/  SYNCS.PHASECHK.TRANS64.TRYWAIT P0, [UR5+0x8], R6 ;  /* 0x00000806ff0075a7 */ /* 0x000e640008001105 */
[----:B-1----:R-:W-:Y:S05]  /*32a0*/  @P0 BRA `(.L_x_60) ;  /* 0x0000000000080947 */ /* 0x002fea0003800000 */
[----:B------:R-:W1:Y:S02]  /*32b0*/  SYNCS.PHASECHK.TRANS64.TRYWAIT P0, [UR5+0x8], R6 ;  /* 0x00000806ff0075a7 */ /* 0x000e640008001105 */
[----:B-1----:R-:W-:Y:S05]  /*32c0*/  @!P0 BRA `(.L_x_61) ;  /* 0x0000005000988947 */ /* 0x002fea0003800000 */
.L_x_60:
[----:B------:R-:W-:Y:S01]  /*32d0*/  PRMT R4, R4, 0x654, R3 ;  /* 0x0000065404047816 */ /* 0x000fe20000000003 */
[----:B------:R-:W-:Y:S01]  /*32e0*/  HFMA2 R3, -RZ, RZ, 0, 5.9604644775390625e-08 ;  /* 0x00000001ff037431 */ /* 0x000fe200000001ff */
[----:B------:R-:W-:Y:S01]  /*32f0*/  UPRMT UR4, UR34, 0x654, UR7 ;  /* 0x0000065422047896 */ /* 0x000fe20008000007 */
[----:B------:R-:W-:Y:S02]  /*3300*/  IMAD.MOV.U32 R7, RZ, RZ, 0xffff ;  /* 0x0000ffffff077424 */ /* 0x000fe400078e00ff */
[----:B-1----:R-:W-:Y:S02]  /*3310*/  IMAD.MOV.U32 R6, RZ, RZ, 0x4 ;  /* 0x00000004ff067424 */ /* 0x002fe400078e00ff */
[----:B------:R-:W-:Y:S01]  /*3320*/  IMAD.SHL.U32 R9, R10, 0x20, RZ ;  /* 0x000000200a097824 */ /* 0x000fe200078e00ff */
[----:B------:R-:W-:Y:S02]  /*3330*/  MOV R5, UR4 ;  /* 0x0000000400057c02 */ /* 0x000fe40008000f00 */
[-C--:B------:R-:W-:Y:S01]  /*3340*/  SHF.L.U32 R8, R7, R10.reuse, RZ ;  /* 0x0000000a07087219 */ /* 0x080fe200000006ff */
[----:B------:R1:W-:Y:S01]  /*3350*/  SYNCS.ARRIVE.TRANS64.RED RZ, [UR4], R6 ;  /* 0x00000006ffff79a7 */ /* 0x0003e20008000404 */
[----:B------:R-:W-:Y:S01]  /*3360*/  SHF.L.U32 R7, R3, R10, RZ ;  /* 0x0000000a03077219 */ /* 0x000fe200000006ff */
[----:B------:R1:W-:Y:S04]  /*3370*/  STS [UR6+0x120], R9 ;  /* 0x00012009ff007988 */ /* 0x0003e80008000806 */
[----:B------:R1:W-:Y:S04]  /*3380*/  STAS [R4.64], R10 ;  /* 0x0000000a04007dbd */ /* 0x0003e8000c0008ff */
[----:B------:R1:W-:Y:S04]  /*3390*/  ATOMS.OR RZ, [UR5+0x14], R8 ;  /* 0x00001408ffff798c */ /* 0x0003e8000b000005 */
[----:B------:R1:W-:Y:S04]  /*33a0*/  ATOMS.OR RZ, [UR5+0x18], R7 ;  /* 0x00001807ffff798c */ /* 0x0003e8000b000005 */
[----:B------:R1:W-:Y:S02]  /*33b0*/  ATOMS.XOR RZ, [UR5+0x10], R3 ;  /* 0x00001003ffff798c */ /* 0x0003e4000b800005 */
.L_x_57:
[----:B------:R-:W-:Y:S05]  /*33c0*/  BSYNC B0 ;  /* 0x0000000000007941 */ /* 0x000fea0003800000 */
.L_x_56:
[----:B------:R-:W-:Y:S05]  /*33d0*/  BRA.U UP1, `(.L_x_62) ;  /* 0x00000001016c7547 */ /* 0x000fea000b800000 */
[----:B------:R-:W-:-:S03]  /*33e0*/  UMOV UR4, 0xffffffff ;  /* 0xffffffff00047882 */ /* 0x000fc60000000000 */
[----:B------:R-:W-:Y:S05]  /*33f0*/  BRA.DIV UR4, `(.L_x_63) ;  /* 0x0000005204647947 */ /* 0x000fea000b800000 */
[----:B------:R-:W-:-:S13]  /*3400*/  ELECT P0, URZ, PT ;  /* 0x0000000000ff782f */ /* 0x000fda0003800000 */
.L_x_147:
[----:B------:R-:W-:Y:S05]  /*3410*/  @!P0 BRA `(.L_x_62) ;  /* 0x00000000005c8947 */ /* 0x000fea0003800000 */
[----:B-1----:R-:W1:Y:S02]  /*3420*/  LDS R4, [UR5+0x10] ;  /* 0x00001005ff047984 */ /* 0x002e640008000800 */
[----:B-1----:R-:W-:-:S04]  /*3430*/  SHF.L.U32 R4, R4, 0x1f, RZ ;  /* 0x0000001f04047819 */ /* 0x002fc800000006ff */
[----:B------:R-:W1:Y:S02]  /*3440*/  SYNCS.PHASECHK.TRANS64.TRYWAIT P0, [UR5+0x8], R4 ;  /* 0x00000804ff0075a7 */ /* 0x000e640008001105 */
[----:B-1----:R-:W-:Y:S05]  /*3450*/  @P0 BRA `(.L_x_64) ;  /* 0x0000000000080947 */ /* 0x002fea0003800000 */
[----:B------:R-:W1:Y:S02]  /*3460*/  SYNCS.PHASECHK.TRANS64.TRYWAIT P0, [UR5+0x8], R4 ;  /* 0x00000804ff0075a7 */ /* 0x000e640008001105 */
[----:B-1----:R-:W-:Y:S05]  /*3470*/  @!P0 BRA `(.L_x_65) ;  /* 0x0000005000688947 */ /* 0x002fea0003800000 */
.L_x_64:
[----:B------:R-:W2:Y:S01]  /*3480*/  LDS R6, [UR6+0x120] ;  /* 0x00012006ff067984 */ /* 0x000ea20008000800 */
[----:B-1----:R-:W-:Y:S02]  /*3490*/  HFMA2 R3, -RZ, RZ, 0, 5.9604644775390625e-08 ;  /* 0x00000001ff037431 */ /* 0x002fe400000001ff */
[----:B------:R-:W-:Y:S01]  /*34a0*/  IMAD.MOV.U32 R4, RZ, RZ, 0xffff ;  /* 0x0000ffffff047424 */ /* 0x000fe200078e00ff */
[----:B------:R-:W-:Y:S01]  /*34b0*/  UPRMT UR4, UR34, 0x654, UR7 ;  /* 0x0000065422047896 */ /* 0x000fe20008000007 */
[----:B--2---:R-:W-:-:S03]  /*34c0*/  IMAD.SHL.U32 R5, R6, 0x20, RZ ;  /* 0x0000002006057824 */ /* 0x004fc600078e00ff */
[-C--:B------:R-:W-:Y:S02]  /*34d0*/  SHF.L.U32 R4, R4, R6.reuse, RZ ;  /* 0x0000000604047219 */ /* 0x080fe400000006ff */
[----:B------:R-:W-:Y:S01]  /*34e0*/  SHF.L.U32 R6, R3, R6, RZ ;  /* 0x0000000603067219 */ /* 0x000fe200000006ff */
[----:B------:R2:W-:Y:S04]  /*34f0*/  STS [UR6+0x120], R5 ;  /* 0x00012005ff007988 */ /* 0x0005e80008000806 */
[----:B------:R2:W-:Y:S04]  /*3500*/  ATOMS.OR RZ, [UR5+0x14], R4 ;  /* 0x00001404ffff798c */ /* 0x0005e8000b000005 */
[----:B------:R2:W-:Y:S01]  /*3510*/  ATOMS.OR RZ, [UR5+0x18], R6 ;  /* 0x00001806ffff798c */ /* 0x0005e2000b000005 */
[----:B------:R-:W-:Y:S03]  /*3520*/  SYNCS.ARRIVE.TRANS64.RED.A1T0 RZ, [UR4], RZ ;  /* 0x000000ffffff79a7 */ /* 0x000fe60008100404 */
[----:B------:R2:W-:Y:S01]  /*3530*/  ATOMS.XOR RZ, [UR5+0x10], R3 ;  /* 0x00001003ffff798c */ /* 0x0005e2000b800005 */
[----:B------:R-:W-:Y:S05]  /*3540*/  BRA `(.L_x_62) ;  /* 0x0000000000107947 */ /* 0x000fea0003800000 */
.L_x_55:
[----:B------:R-:W-:Y:S02]  /*3550*/  MOV R3, 0xffffffff ;  /* 0xffffffff00037802 */ /* 0x000fe40000000f00 */
[----:B------:R-:W-:-:S03]  /*3560*/  MOV R4, 0x3590 ;  /* 0x0000359000047802 */ /* 0x000fc60000000f00 */
[----:B------:R1:W-:Y:S04]  /*3570*/  STS [UR6+0x120], R3 ;  /* 0x00012003ff007988 */ /* 0x0003e80008000806 */
[----:B-1---5:R-:W-:Y:S05]  /*3580*/  CALL.REL.NOINC `($__internal_1_$__cuda_sm10x_tcgen05_guardrail_trap_phase_invalid_during_alloc) ;  /* 0x0000005400c87944 */ /* 0x022fea0003c00000 */
.L_x_62:
[----:B------:R-:W-:Y:S05]  /*3590*/  WARPSYNC.ALL ;  /* 0x0000000000007948 */ /* 0x000fea0003800000 */
[----:B------:R-:W3:Y:S01]  /*35a0*/  S2UR UR4, SR_CgaCtaId ;  /* 0x00000000000479c3 */ /* 0x000ee20000008800 */
[----:B------:R-:W-:Y:S01]  /*35b0*/  UMOV UR17, 0x400 ;  /* 0x0000040000117882 */ /* 0x000fe20000000000 */
[----:B------:R-:W-:-:S06]  /*35c0*/  NOP ;  /* 0x0000000000007918 */ /* 0x000fcc0000000000 */
[----:B------:R-:W-:Y:S06]  /*35d0*/  BAR.ARV 0x6, 0xa0 ;  /* 0x0182800000007b1d */ /* 0x000fec0000002000 */
[----:B------:R-:W4:Y:S01]  /*35e0*/  LDCU UR6, c[0x0][0x38c] ;  /* 0x00007180ff0677ac */ /* 0x000f220008000800 */
[----:B------:R-:W-:Y:S01]  /*35f0*/  LOP3.LUT R0, R0, 0xffff, RZ, 0xc0, !PT ;  /* 0x0000ffff00007812 */ /* 0x000fe200078ec0ff */
[----:B-1----:R-:W-:Y:S01]  /*3600*/  IMAD.MOV.U32 R9, RZ, RZ, 0x1 ;  /* 0x00000001ff097424 */ /* 0x002fe200078e00ff */
[----:B------:R-:W-:Y:S01]  /*3610*/  LOP3.LUT R2, R2, 0xffff, RZ, 0xc0, !PT ;  /* 0x0000ffff02027812 */ /* 0x000fe200078ec0ff */
[----:B------:R-:W-:Y:S01]  /*3620*/  IMAD.MOV.U32 R8, RZ, RZ, RZ ;  /* 0x000000ffff087224 */ /* 0x000fe200078e00ff */
[----:B------:R-:W-:Y:S01]  /*3630*/  R2UR UR30, R0 ;  /* 0x00000000001e72ca */ /* 0x000fe200000e0000 */
[----:B------:R-:W-:Y:S01]  /*3640*/  UMOV UR24, URZ ;  /* 0x000000ff00187c82 */ /* 0x000fe20008000000 */
[----:B------:R-:W-:Y:S01]  /*3650*/  R2UR UR20, R2 ;  /* 0x00000000021472ca */ /* 0x000fe200000e0000 */
[----:B------:R-:W-:Y:S01]  /*3660*/  UMOV UR15, URZ ;  /* 0x000000ff000f7c82 */ /* 0x000fe20008000000 */
[----:B------:R-:W-:Y:S01]  /*3670*/  UMOV UR14, URZ ;  /* 0x000000ff000e7c82 */ /* 0x000fe20008000000 */
[----:B---3--:R-:W-:-:S02]  /*3680*/  ULEA UR17, UR4, UR17, 0x18 ;  /* 0x0000001104117291 */ /* 0x008fc4000f8ec0ff */
[----:B------:R-:W-:Y:S02]  /*3690*/  UISETP.NE.AND UP3, UPT, UR33, URZ, UPT ;  /* 0x000000ff2100728c */ /* 0x000fe4000bf65270 */
[----:B------:R-:W-:Y:S02]  /*36a0*/  UIADD3 UR5, UPT, UPT, UR17, 0x6400, URZ ;  /* 0x0000640011057890 */ /* 0x000fe4000fffe0ff */
[----:B------:R-:W-:Y:S02]  /*36b0*/  UIADD3 UR4, UPT, UPT, UR17, 0xc400, URZ ;  /* 0x0000c40011047890 */ /* 0x000fe4000fffe0ff */
[----:B----4-:R-:W-:Y:S01]  /*36c0*/  UIADD3 UR6, UPT, UPT, UR6, 0x1f, URZ ;  /* 0x0000001f06067890 */ /* 0x010fe2000fffe0ff */
[----:B--2---:R-:W1:Y:S01]  /*36d0*/  LDS R3, [UR17+0x120] ;  /* 0x00012011ff037984 */ /* 0x004e620008000800 */
[----:B------:R-:W-:Y:S02]  /*36e0*/  USHF.R.U32.HI UR5, URZ, 0x4, UR5 ;  /* 0x00000004ff057899 */ /* 0x000fe40008011605 */
[----:B------:R-:W-:-:S02]  /*36f0*/  USHF.R.S32.HI UR25, URZ, 0x1f, UR6 ;  /* 0x0000001fff197899 */ /* 0x000fc40008011406 */
[----:B------:R-:W-:Y:S02]  /*3700*/  USHF.R.U32.HI UR4, URZ, 0x4, UR4 ;  /* 0x00000004ff047899 */ /* 0x000fe40008011604 */
[----:B------:R-:W-:Y:S02]  /*3710*/  ULEA.HI UR25, UR25, UR6, URZ, 0x5 ;  /* 0x0000000619197291 */ /* 0x000fe4000f8f28ff */
[----:B------:R-:W-:Y:S02]  /*3720*/  ULOP3.LUT UR5, UR5, 0x3fff, URZ, 0xc0, !UPT ;  /* 0x00003fff05057892 */ /* 0x000fe4000f8ec0ff */
[----:B------:R-:W-:Y:S02]  /*3730*/  USHF.R.S32.HI UR25, URZ, 0x5, UR25 ;  /* 0x00000005ff197899 */ /* 0x000fe40008011419 */
[----:B------:R-:W-:Y:S02]  /*3740*/  ULOP3.LUT UR22, UR4, 0x3fff, URZ, 0xc0, !UPT ;  /* 0x00003fff04167892 */ /* 0x000fe4000f8ec0ff */
[----:B------:R-:W-:-:S02]  /*3750*/  UISETP.LT.AND UP0, UPT, UR25, 0x1, UPT ;  /* 0x000000011900788c */ /* 0x000fc4000bf01270 */
[----:B------:R-:W-:Y:S02]  /*3760*/  ULOP3.LUT UR21, UR5, 0x10000, URZ, 0xfc, !UPT ;  /* 0x0001000005157892 */ /* 0x000fe4000f8efcff */
[----:B------:R-:W-:Y:S02]  /*3770*/  ULOP3.LUT UR22, UR22, 0x10000, URZ, 0xfc, !UPT ;  /* 0x0001000016167892 */ /* 0x000fe4000f8efcff */
[----:B------:R-:W-:Y:S01]  /*3780*/  USEL UR31, UR25, 0x1, !UP0 ;  /* 0x00000001191f7887 */ /* 0x000fe2000c000000 */
[----:B------:R-:W-:Y:S01]  /*3790*/  UMOV UR28, 0x0 ;  /* 0x00000000001c7882 */ /* 0x000fe20000000000 */
[----:B------:R-:W-:Y:S01]  /*37a0*/  UMOV UR29, 0x10100010 ;  /* 0x10100010001d7882 */ /* 0x000fe20000000000 */
[----:B------:R-:W-:Y:S01]  /*37b0*/  UMOV UR26, 0x0 ;  /* 0x00000000001a7882 */ /* 0x000fe20000000000 */
[----:B------:R-:W-:Y:S01]  /*37c0*/  UMOV UR27, 0x10100010 ;  /* 0x10100010001b7882 */ /* 0x000fe20000000000 */
[----:B-1----:R-:W-:Y:S02]  /*37d0*/  R2UR UR32, R3 ;  /* 0x00000000032072ca */ /* 0x002fe400000e0000 */
[----:B------:R-:W-:-:S13]  /*37e0*/  CS2R R2, SRZ ;  /* 0x0000000000027805 */ /* 0x000fda000001ff00 */
.L_x_73:
[C---:B------:R-:W-:Y:S02]  /*37f0*/  LEA R0, R8.reuse, UR17, 0x3 ;  /* 0x0000001108007c11 */ /* 0x040fe4000f8e18ff */
[----:B------:R-:W-:Y:S02]  /*3800*/  SHF.L.U32 R5, R3, 0x1f, RZ ;  /* 0x0000001f03057819 */ /* 0x000fe400000006ff */
[----:B------:R-:W-:Y:S02]  /*3810*/  LEA R4, R8, UR17, 0x4 ;  /* 0x0000001108047c11 */ /* 0x000fe4000f8e20ff */
[----:B------:R-:W1:Y:S02]  /*3820*/  SYNCS.PHASECHK.TRANS64.TRYWAIT P0, [R0+URZ+0x70], R5 ;  /* 0x00007005000075a7 */ /* 0x000e6400080011ff */
[----:B-1-3--:R-:W-:Y:S05]  /*3830*/  @!P0 BRA `(.L_x_66) ;  /* 0x0000004c00908947 */ /* 0x00afea0003800000 */
.L_x_148:
[----:B-1----:R-:W1:Y:S01]  /*3840*/  LDS.128 R4, [R4+0x100] ;  /* 0x0001000004047984 */ /* 0x002e620000000c00 */
[----:B------:R-:W-:Y:S02]  /*3850*/  VIADD R0, R0, 0x80 ;  /* 0x0000008000007836 */ /* 0x000fe40000000000 */
[----:B------:R-:W-:Y:S01]  /*3860*/  VIADD R8, R8, 0x1 ;  /* 0x0000000108087836 */ /* 0x000fe20000000000 */
[----:B------:R-:W-:Y:S01]  /*3870*/  @!PT LDS RZ, [RZ] ;  /* 0x00000000fffff984 */ /* 0x000fe20000000800 */
[----:B------:R-:W-:Y:S01]  /*3880*/  @!PT LDS RZ, [RZ] ;  /* 0x00000000fffff984 */ /* 0x000fe20000000800 */
[----:B------:R-:W-:Y:S01]  /*3890*/  @!PT LDS RZ, [RZ] ;  /* 0x00000000fffff984 */ /* 0x000fe20000000800 */
[----:B------:R-:W-:Y:S01]  /*38a0*/  @!PT LDS RZ, [RZ] ;  /* 0x00000000fffff984 */ /* 0x000fe20000000800 */
[----:B------:R2:W-:Y:S06]  /*38b0*/  MEMBAR.ALL.CTA ;  /* 0x0000000000007992 */ /* 0x0005ec0000008000 */
[----:B--2---:R-:W2:Y:S01]  /*38c0*/  FENCE.VIEW.ASYNC.S ;  /* 0x00000000000073c6 */ /* 0x004ea20000000000 */
[----:B------:R-:W-:-:S04]  /*38d0*/  PRMT R0, RZ, 0x654, R0 ;  /* 0x00000654ff007816 */ /* 0x000fc80000000000 */
[----:B--2---:R2:W-:Y:S01]  /*38e0*/  SYNCS.ARRIVE.TRANS64.RED.A1T0 RZ, [R0+URZ], RZ ;  /* 0x000000ff00ff79a7 */ /* 0x0045e200081004ff */
[----:B-1----:R-:W-:Y:S01]  /*38f0*/  LOP3.LUT P1, RZ, R6, 0x1, RZ, 0xc0, !PT ;  /* 0x0000000106ff7812 */ /* 0x002fe2000782c0ff */
[----:B--2---:R-:W-:-:S12]  /*3900*/  BRA.U UP3, `(.L_x_67) ;  /* 0x0000000103e07547 */ /* 0x004fd8000b800000 */
[----:B------:R-:W1:Y:S01]  /*3910*/  LDCU UR4, c[0x0][0x38c] ;  /* 0x00007180ff0477ac */ /* 0x000e620008000800 */
[----:B------:R-:W-:Y:S02]  /*3920*/  PLOP3.LUT P2, PT, PT, PT, PT, 0x80, 0x8 ;  /* 0x000000000008781c */ /* 0x000fe40003f4f070 */
[----:B------:R-:W-:Y:S01]  /*3930*/  SHF.L.U32 R5, R9, 0x1f, RZ ;  /* 0x0000001f09057819 */ /* 0x000fe200000006ff */
[----:B------:R-:W-:Y:S02]  /*3940*/  ULEA UR23, UR24, UR17, 0x3 ;  /* 0x0000001118177291 */ /* 0x000fe4000f8e18ff */
[----:B------:R-:W-:Y:S02]  /*3950*/  ULEA UR18, UR24, UR32, 0x6 ;  /* 0x0000002018127291 */ /* 0x000fe4000f8e30ff */
[----:B-1----:R-:W-:-:S06]  /*3960*/  UISETP.GE.AND UP0, UPT, UR4, 0x1, UPT ;  /* 0x000000010400788c */ /* 0x002fcc000bf06270 */
[----:B------:R-:W-:-:S05]  /*3970*/  PLOP3.LUT P0, PT, PT, PT, UP0, 0x80, 0x8 ;  /* 0x000000000008781c */ /* 0x000fca0003f0f008 */
[----:B------:R-:W-:-:S08]  /*3980*/  @UP0 ULEA UR4, UR15, UR17, 0x3 ;  /* 0x000000110f040291 */ /* 0x000fd0000f8e18ff */
[----:B------:R-:W-:-:S04]  /*3990*/  @P0 SHF.L.U32 R0, R2, 0x1f, RZ ;  /* 0x0000001f02000819 */ /* 0x000fc800000006ff */
[----:B------:R1:W2:Y:S01]  /*39a0*/  @P0 SYNCS.PHASECHK.TRANS64.TRYWAIT P2, [UR4], R0 ;  /* 0x00000000ff0005a7 */ /* 0x0002a20008041104 */
[----:B------:R-:W3:Y:S02]  /*39b0*/  SYNCS.PHASECHK.TRANS64.TRYWAIT P0, [UR23+0xb0], R5 ;  /* 0x0000b005ff0075a7 */ /* 0x000ee40008001117 */
[----:B-123--:R-:W-:Y:S05]  /*39c0*/  @!P0 BRA `(.L_x_68) ;  /* 0x0000004c00408947 */ /* 0x00efea0003800000 */
.L_x_150:
[----:B------:R-:W-:Y:S01]  /*39d0*/  UMOV UR19, UR14 ;  /* 0x0000000e00137c82 */ /* 0x000fe20008000000 */
[----:B------:R-:W-:Y:S05]  /*39e0*/  BRA.U !UP0, `(.L_x_69) ;  /* 0x0000000108987547 */ /* 0x000fea000b800000 */
[----:B------:R-:W-:Y:S02]  /*39f0*/  UIADD3 UR19, UPT, UPT, UR31, UR14, URZ ;  /* 0x0000000e1f137290 */ /* 0x000fe4000fffe0ff */
[----:B------:R-:W-:Y:S01]  /*3a00*/  UPLOP3.LUT UP2, UPT, UPT, UPT, UPT, 0x40, 0x4 ;  /* 0x000000000004789c */ /* 0x000fe20003f4e870 */
[----:B------:R-:W-:Y:S01]  /*3a10*/  UMOV UR16, UR25 ;  /* 0x0000001900107c82 */ /* 0x000fe20008000000 */
[----:B------:R-:W-:-:S09]  /*3a20*/  UMOV UR6, UR15 ;  /* 0x0000000f00067c82 */ /* 0x000fd20008000000 */
.L_x_72:
[----:B--2---:R-:W-:Y:S01]  /*3a30*/  ULEA UR5, UR6, UR17, 0x3 ;  /* 0x0000001106057291 */ /* 0x004fe2000f8e18ff */
[----:B---3--:R-:W-:Y:S11]  /*3a40*/  @P2 BRA `(.L_x_70) ;  /* 0x00000000000c2947 */ /* 0x008ff60003800000 */
[----:B-1----:R-:W-:Y:S04]  /*3a50*/  SHF.L.U32 R5, R2, 0x1f, RZ ;  /* 0x0000001f02057819 */ /* 0x002fe800000006ff */
[----:B------:R-:W1:Y:S02]  /*3a60*/  SYNCS.PHASECHK.TRANS64.TRYWAIT P0, [UR5], R5 ;  /* 0x00000005ff0075a7 */ /* 0x000e640008001105 */
[----:B-1----:R-:W-:Y:S05]  /*3a70*/  @!P0 BRA `(.L_x_71) ;  /* 0x0000004c002c8947 */ /* 0x002fea0003800000 */
.L_x_70:
[----:B------:R-:W-:Y:S01]  /*3a80*/  UISETP.NE.AND UP0, UPT, UR16, 0x1, UPT ;  /* 0x000000011000788c */ /* 0x000fe2000bf05270 */
[----:B------:R-:W-:Y:S01]  /*3a90*/  PLOP3.LUT P2, PT, PT, PT, PT, 0x80, 0x8 ;  /* 0x000000000008781c */ /* 0x000fe20003f4f070 */
[----:B------:R-:W-:Y:S02]  /*3aa0*/  UIADD3 UR4, UPT, UPT, UR6, 0x1, URZ ;  /* 0x0000000106047890 */ /* 0x000fe4000fffe0ff */
[----:B------:R-:W-:Y:S02]  /*3ab0*/  ULEA UR12, UR6, UR22, 0x7 ;  /* 0x00000016060c7291 */ /* 0x000fe4000f8e38ff */
[----:B------:R-:W-:Y:S01]  /*3ac0*/  UISETP.NE.AND UP1, UPT, UR4, 0x3, UPT ;  /* 0x000000030400788c */ /* 0x000fe2000bf25270 */
[----:B------:R-:W-:Y:S01]  /*3ad0*/  PLOP3.LUT P0, PT, PT, PT, UP0, 0x80, 0x8 ;  /* 0x000000000008781c */ /* 0x000fe20003f0f008 */
[----:B------:R-:W-:Y:S02]  /*3ae0*/  UIADD3 UR10, UPT, UPT, UR12, 0x2, URZ ;  /* 0x000000020c0a7890 */ /* 0x000fe4000fffe0ff */
[----:B------:R-:W-:Y:S02]  /*3af0*/  USEL UR7, URZ, 0x1, UP1 ;  /* 0x00000001ff077887 */ /* 0x000fe40008800000 */
[----:B------:R-:W-:Y:S02]  /*3b00*/  USEL UR15, UR4, URZ, UP1 ;  /* 0x000000ff040f7287 */ /* 0x000fe40008800000 */
[----:B------:R-:W-:Y:S02]  /*3b10*/  UIADD3 UR14, UPT, UPT, UR14, 0x1, URZ ;  /* 0x000000010e0e7890 */ /* 0x000fe4000fffe0ff */
[----:B------:R-:W-:Y:S01]  /*3b20*/  @UP0 ULEA UR4, UR15, UR17, 0x3 ;  /* 0x000000110f040291 */ /* 0x000fe2000f8e18ff */
[----:B------:R-:W-:Y:S01]  /*3b30*/  LOP3.LUT R2, R2, UR7, RZ, 0x3c, !PT ;  /* 0x0000000702027c12 */ /* 0x000fe2000f8e3cff */
[----:B------:R-:W-:Y:S01]  /*3b40*/  UIADD3 UR7, UPT, UPT, UR5, 0x18, URZ ;  /* 0x0000001805077890 */ /* 0x000fe2000fffe0ff */
[----:B------:R-:W-:Y:S02]  /*3b50*/  UMOV UR13, 0x80004020 ;  /* 0x80004020000d7882 */ /* 0x000fe40000000000 */
[----:B-1----:R-:W-:Y:S01]  /*3b60*/  @P0 SHF.L.U32 R0, R2, 0x1f, RZ ;  /* 0x0000001f02000819 */ /* 0x002fe200000006ff */
[----:B------:R-:W-:Y:S01]  /*3b70*/  UMOV UR5, 0x80004020 ;  /* 0x8000402000057882 */ /* 0x000fe20000000000 */
[----:B------:R-:W-:Y:S01]  /*3b80*/  UMOV UR11, 0x80004020 ;  /* 0x80004020000b7882 */ /* 0x000fe20000000000 */
[----:B------:R-:W-:Y:S01]  /*3b90*/  UMOV UR9, 0x80004020 ;  /* 0x8000402000097882 */ /* 0x000fe20000000000 */
[----:B------:R2:W3:Y:S01]  /*3ba0*/  @P0 SYNCS.PHASECHK.TRANS64.TRYWAIT P2, [UR4], R0 ;  /* 0x00000000ff0005a7 */ /* 0x0004e20008041104 */
[----:B------:R-:W-:Y:S02]  /*3bb0*/  ULEA UR4, UR6, UR21, 0x9 ;  /* 0x0000001506047291 */ /* 0x000fe4000f8e48ff */
[----:B------:R-:W-:Y:S02]  /*3bc0*/  UISETP.NE.AND UP0, UPT, UR14, UR19, UPT ;  /* 0x000000130e00728c */ /* 0x000fe4000bf05270 */
[----:B------:R-:W-:Y:S02]  /*3bd0*/  UIADD3 UR8, UPT, UPT, UR4, 0x2, URZ ;  /* 0x0000000204087890 */ /* 0x000fe4000fffe0ff */
[----:B------:R-:W-:Y:S01]  /*3be0*/  UIADD3 UR16, UPT, UPT, UR16, -0x1, URZ ;  /* 0xffffffff10107890 */ /* 0x000fe2000fffe0ff */
[----:B------:R-:W-:Y:S02]  /*3bf0*/  UMOV UR6, UR15 ;  /* 0x0000000f00067c82 */ /* 0x000fe40008000000 */
[----:B------:R2:W-:Y:S01]  /*3c00*/  UTCHMMA.2CTA gdesc[UR4], gdesc[UR12], tmem[UR18], tmem[UR28], idesc[UR29], UP2 ;  /* 0x00ff1c0c040075ea */ /* 0x0005e20009200012 */
[----:B------:R-:W-:Y:S03]  /*3c10*/  UPLOP3.LUT UP2, UPT, UPT, UPT, UPT, 0x80, 0x8 ;  /* 0x000000000008789c */ /* 0x000fe60003f4f070 */
[----:B------:R2:W-:Y:S01]  /*3c20*/  UTCHMMA.2CTA gdesc[UR8], gdesc[UR10], tmem[UR18], tmem[UR26], idesc[UR27], UPT ;  /* 0x00ff1a0a080075ea */ /* 0x0005e2000ba00012 */
[----:B------:R2:W-:Y:S01]  /*3c30*/  UTCBAR.2CTA.MULTICAST [UR7], URZ, UR20 ;  /* 0x000000ff070073e9 */ /* 0x0005e20008200814 */
[----:B------:R-:W-:Y:S06]  /*3c40*/  BRA.U UP0, `(.L_x_72) ;  /* 0xfffffffd00787547 */ /* 0x000fec000b83ffff */
.L_x_69:
[----:B--2---:R-:W-:Y:S01]  /*3c50*/  UIADD3 UR4, UPT, UPT, UR23, 0x90, URZ ;  /* 0x0000009017047890 */ /* 0x004fe2000fffe0ff */
[----:B------:R-:W-:-:S08]  /*3c60*/  UMOV UR14, UR19 ;  /* 0x00000013000e7c82 */ /* 0x000fd00008000000 */
[----:B------:R2:W-:Y:S01]  /*3c70*/  UTCBAR.2CTA.MULTICAST [UR4], URZ, UR30 ;  /* 0x000000ff040073e9 */ /* 0x0005e2000820081e */
[----:B------:R-:W-:Y:S02]  /*3c80*/  NOP ;  /* 0x0000000000007918 */ /* 0x000fe40000000000 */
.L_x_67:
[----:B--2---:R-:W-:Y:S01]  /*3c90*/  UIADD3 UR4, UPT, UPT, UR24, 0x1, URZ ;  /* 0x0000000118047890 */ /* 0x004fe2000fffe0ff */
[----:B------:R-:W-:-:S03]  /*3ca0*/  ISETP.NE.AND P0, PT, R8, 0x2, PT ;  /* 0x000000020800780c */ /* 0x000fc60003f05270 */
[----:B------:R-:W-:Y:S01]  /*3cb0*/  UISETP.NE.AND UP0, UPT, UR4, 0x4, UPT ;  /* 0x000000040400788c */ /* 0x000fe2000bf05270 */
[----:B-1----:R-:W-:Y:S02]  /*3cc0*/  SEL R0, RZ, 0x1, P0 ;  /* 0x00000001ff007807 */ /* 0x002fe40000000000 */
[----:B------:R-:W-:Y:S01]  /*3cd0*/  SEL R8, R8, RZ, P0 ;  /* 0x000000ff08087207 */ /* 0x000fe20000000000 */
[----:B------:R-:W-:Y:S01]  /*3ce0*/  USEL UR5, URZ, 0x1, UP0 ;  /* 0x00000001ff057887 */ /* 0x000fe20008000000 */
[----:B------:R-:W-:Y:S01]  /*3cf0*/  LOP3.LUT R3, R3, R0, RZ, 0x3c, !PT ;  /* 0x0000000003037212 */ /* 0x000fe200078e3cff */
[----:B------:R-:W-:-:S04]  /*3d00*/  USEL UR24, UR4, URZ, UP0 ;  /* 0x000000ff04187287 */ /* 0x000fc80008000000 */
[----:B------:R-:W-:Y:S01]  /*3d10*/  LOP3.LUT R9, R9, UR5, RZ, 0x3c, !PT ;  /* 0x0000000509097c12 */ /* 0x000fe2000f8e3cff */
[----:B------:R-:W-:Y:S07]  /*3d20*/  @P1 BRA `(.L_x_73) ;  /* 0xfffffff800b01947 */ /* 0x000fee000383ffff */
[----:B------:R-:W1:Y:S01]  /*3d30*/  S2UR UR8, SR_CgaCtaId ;  /* 0x00000000000879c3 */ /* 0x000e620000008800 */
[----:B------:R-:W-:Y:S01]  /*3d40*/  ELECT P0, URZ, PT ;  /* 0x0000000000ff782f */ /* 0x000fe20003800000 */
[----:B------:R-:W-:Y:S01]  /*3d50*/  HFMA2 R0, -RZ, RZ, 0, 5.9604644775390625e-08 ;  /* 0x00000001ff007431 */ /* 0x000fe200000001ff */
[----:B------:R-:W-:-:S05]  /*3d60*/  UMOV UR4, 0x40 ;  /* 0x0000004000047882 */ /* 0x000fca0000000000 */
[----:B------:R-:W-:Y:S01]  /*3d70*/  UVIRTCOUNT.DEALLOC.SMPOOL 0x80 ;  /* 0x000000800000784c */ /* 0x000fe20000000000 */
[----:B------:R-:W-:Y:S02]  /*3d80*/  UISETP.NE.AND UP1, UPT, UR33, URZ, UPT ;  /* 0x000000ff2100728c */ /* 0x000fe4000bf25270 */
[----:B-1----:R-:W-:-:S09]  /*3d90*/  ULEA UR8, UR8, UR4, 0x18 ;  /* 0x0000000408087291 */ /* 0x002fd2000f8ec0ff */
[----:B------:R1:W-:Y:S01]  /*3da0*/  @P0 STS.U8 [UR8+0x1c], R0 ;  /* 0x00001c00ff000988 */ /* 0x0003e20008000008 */
[----:B------:R-:W-:Y:S05]  /*3db0*/  BRA.U UP1, `(.L_x_74) ;  /* 0x0000000101a07547 */ /* 0x000fea000b800000 */
[----:B------:R-:W-:Y:S01]  /*3dc0*/  UIADD3 UR7, UPT, UPT, UR17, 0xb0, URZ ;  /* 0x000000b011077890 */ /* 0x000fe2000fffe0ff */
[----:B------:R-:W-:-:S03]  /*3dd0*/  SHF.L.U32 R3, R9, 0x1f, RZ ;  /* 0x0000001f09037819 */ /* 0x000fc600000006ff */
[----:B------:R-:W-:-:S09]  /*3de0*/  ULEA UR4, UR24, UR7, 0x3 ;  /* 0x0000000718047291 */ /* 0x000fd2000f8e18ff */
[----:B------:R-:W2:Y:S02]  /*3df0*/  SYNCS.PHASECHK.TRANS64.TRYWAIT P0, [UR4], R3 ;  /* 0x00000003ff0075a7 */ /* 0x000ea40008001104 */
[----:B--2---:R-:W-:Y:S05]  /*3e00*/  @!P0 BRA `(.L_x_75) ;  /* 0x0000004800608947 */ /* 0x004fea0003800000 */
.L_x_153:
        /* <DEDUP_REMOVED lines=9> */
.L_x_155:
        /* <DEDUP_REMOVED lines=9> */
.L_x_157:
[----:B------:R-:W-:-:S04]  /*3f30*/  UIADD3 UR4, UPT, UPT, UR4, 0x1, URZ ;  /* 0x0000000104047890 */ /* 0x000fc8000fffe0ff */
[----:B------:R-:W-:-:S04]  /*3f40*/  UISETP.NE.AND UP0, UPT, UR4, 0x4, UPT ;  /* 0x000000040400788c */ /* 0x000fc8000bf05270 */
[----:B------:R-:W-:Y:S02]  /*3f50*/  USEL UR5, URZ, 0x1, UP0 ;  /* 0x00000001ff057887 */ /* 0x000fe40008000000 */
[----:B------:R-:W-:-:S04]  /*3f60*/  USEL UR4, UR4, URZ, UP0 ;  /* 0x000000ff04047287 */ /* 0x000fc80008000000 */
[----:B------:R-:W-:Y:S01]  /*3f70*/  ULEA UR4, UR4, UR7, 0x3 ;  /* 0x0000000704047291 */ /* 0x000fe2000f8e18ff */
[----:B-1----:R-:W-:-:S04]  /*3f80*/  LOP3.LUT R3, R2, UR5, RZ, 0x3c, !PT ;  /* 0x0000000502037c12 */ /* 0x002fc8000f8e3cff */
[----:B------:R-:W-:Y:S01]  /*3f90*/  SHF.L.U32 R3, R3, 0x1f, RZ ;  /* 0x0000001f03037819 */ /* 0x000fe200000006ff */
[----:B------:R-:W-:-:S04]  /*3fa0*/  IMAD.U32 R0, RZ, RZ, UR4 ;  /* 0x00000004ff007e24 */ /* 0x000fc8000f8e00ff */
[----:B------:R1:W2:Y:S03]  /*3fb0*/  SYNCS.PHASECHK.TRANS64.TRYWAIT P0, [R0+URZ], R3 ;  /* 0x00000003000075a7 */ /* 0x0002a600080011ff */
[----:B--2---:R-:W-:Y:S05]  /*3fc0*/  @!P0 NANOSLEEP.SYNCS 0x989680 ;  /* 0x009896800000895d */ /* 0x004fea0003900000 */
[----:B------:R-:W2:Y:S02]  /*3fd0*/  @!P0 SYNCS.PHASECHK.TRANS64 P0, [R0+URZ], R3 ;  /* 0x00000003000085a7 */ /* 0x000ea400080010ff */
[----:B--2---:R-:W-:Y:S05]  /*3fe0*/  @P0 BRA `(.L_x_78) ;  /* 0x0000000000200947 */ /* 0x004fea0003800000 */
.L_x_79:
[----:B--2---:R2:W4:Y:S02]  /*3ff0*/  SYNCS.PHASECHK.TRANS64.TRYWAIT P0, [R0+URZ], R3 ;  /* 0x00000003000075a7 */ /* 0x00452400080011ff */
[----:B----4-:R-:W-:Y:S05]  /*4000*/  @!P0 NANOSLEEP.SYNCS 0x989680 ;  /* 0x009896800000895d */ /* 0x010fea0003900000 */
[----:B------:R-:W4:Y:S02]  /*4010*/  @!P0 SYNCS.PHASECHK.TRANS64 P0, [R0+URZ], R3 ;  /* 0x00000003000085a7 */ /* 0x000f2400080010ff */
[----:B----4-:R-:W-:Y:S05]  /*4020*/  @!P0 BRA `(.L_x_79) ;  /* 0xfffffffc00f08947 */ /* 0x010fea000383ffff */
[----:B------:R-:W-:Y:S05]  /*4030*/  BRA `(.L_x_78) ;  /* 0x00000000000c7947 */ /* 0x000fea0003800000 */
.L_x_74:
[----:B------:R-:W-:-:S04]  /*4040*/  UIADD3 UR4, UPT, UPT, UR17, 0xf0, URZ ;  /* 0x000000f011047890 */ /* 0x000fc8000fffe0ff */
[----:B------:R-:W-:-:S09]  /*4050*/  UPRMT UR4, UR34, 0x654, UR4 ;  /* 0x0000065422047896 */ /* 0x000fd20008000004 */
[----:B------:R-:W-:Y:S03]  /*4060*/  SYNCS.ARRIVE.TRANS64.RED.A1T0 RZ, [UR4], RZ ;  /* 0x000000ffffff79a7 */ /* 0x000fe60008100404 */
.L_x_78:
[----:B-12---:R-:W-:Y:S01]  /*4070*/  SHF.L.U32 R3, RZ, 0x1f, RZ ;  /* 0x0000001fff037819 */ /* 0x006fe200000006ff */
[----:B------:R-:W-:Y:S01]  /*4080*/  UIADD3 UR4, UPT, UPT, UR17, 0xf0, URZ ;  /* 0x000000f011047890 */ /* 0x000fe2000fffe0ff */
[----:B------:R-:W-:Y:S02]  /*4090*/  PLOP3.LUT P0, PT, PT, PT, UP1, 0x80, 0x8 ;  /* 0x000000000008781c */ /* 0x000fe40003f0f018 */
[----:B------:R-:W1:Y:S02]  /*40a0*/  SYNCS.PHASECHK.TRANS64.TRYWAIT P1, [UR17+0xf0], R3 ;  /* 0x0000f003ff0075a7 */ /* 0x000e640008021111 */
[----:B-1----:R-:W-:Y:S09]  /*40b0*/  @!P1 BRA `(.L_x_80) ;  /* 0x0000004400fc9947 */ /* 0x002ff20003800000 */
.L_x_159:
[----:B------:R-:W-:Y:S01]  /*40c0*/  @!UP1 UPRMT UR4, UR34, 0x654, UR4 ;  /* 0x0000065422049896 */ /* 0x000fe20008000004 */
[----:B------:R-:W-:Y:S01]  /*40d0*/  UMOV UR5, 0xffff ;  /* 0x0000ffff00057882 */ /* 0x000fe20000000000 */
[----:B------:R-:W-:-:S07]  /*40e0*/  UMOV UR6, 0x1 ;  /* 0x0000000100067882 */ /* 0x000fce0000000000 */
[----:B------:R-:W-:Y:S01]  /*40f0*/  @!P0 SYNCS.ARRIVE.TRANS64.RED.A1T0 RZ, [UR4], RZ ;  /* 0x000000ffffff89a7 */ /* 0x000fe20008100404 */
[----:B------:R-:W-:Y:S01]  /*4100*/  NOP ;  /* 0x0000000000007918 */ /* 0x000fe20000000000 */
[----:B-1----:R-:W1:Y:S01]  /*4110*/  LDS R0, [UR8+0x14] ;  /* 0x00001408ff007984 */ /* 0x002e620008000800 */
[----:B------:R-:W-:-:S04]  /*4120*/  ULOP3.LUT UR4, UR32, 0xffff, URZ, 0xc0, !UPT ;  /* 0x0000ffff20047892 */ /* 0x000fc8000f8ec0ff */
[----:B------:R-:W-:-:S04]  /*4130*/  USHF.R.U32.HI UR4, URZ, 0x5, UR4 ;  /* 0x00000005ff047899 */ /* 0x000fc80008011604 */
[----:B------:R-:W-:Y:S02]  /*4140*/  USHF.L.U32 UR5, UR5, UR4, URZ ;  /* 0x0000000405057299 */ /* 0x000fe400080006ff */
[----:B------:R-:W-:-:S04]  /*4150*/  USHF.L.U32 UR4, UR6, UR4, URZ ;  /* 0x0000000406047299 */ /* 0x000fc800080006ff */
[----:B-1----:R-:W-:-:S04]  /*4160*/  LOP3.LUT R0, R0, UR5, RZ, 0xc0, !PT ;  /* 0x0000000500007c12 */ /* 0x002fc8000f8ec0ff */
[----:B------:R-:W-:-:S13]  /*4170*/  ISETP.NE.AND P0, PT, R0, UR5, PT ;  /* 0x0000000500007c0c */ /* 0x000fda000bf05270 */
[----:B------:R-:W-:Y:S05]  /*4180*/  @P0 BRA `(.L_x_81) ;  /* 0x0000000000580947 */ /* 0x000fea0003800000 */
[----:B------:R-:W1:Y:S02]  /*4190*/  LDS R0, [UR8+0x18] ;  /* 0x00001808ff007984 */ /* 0x000e640008000800 */
[----:B-1----:R-:W-:-:S04]  /*41a0*/  LOP3.LUT R0, R0, UR4, RZ, 0xc0, !PT ;  /* 0x0000000400007c12 */ /* 0x002fc8000f8ec0ff */
[----:B------:R-:W-:-:S13]  /*41b0*/  ISETP.NE.AND P0, PT, R0, UR4, PT ;  /* 0x0000000400007c0c */ /* 0x000fda000bf05270 */
[----:B------:R-:W-:Y:S05]  /*41c0*/  @P0 BRA `(.L_x_82) ;  /* 0x00000000003c0947 */ /* 0x000fea0003800000 */
[----:B------:R-:W1:Y:S01]  /*41d0*/  S2R R2, SR_LANEID ;  /* 0x0000000000027919 */ /* 0x000e620000000000 */
[----:B------:R-:W-:Y:S01]  /*41e0*/  ULOP3.LUT UR5, URZ, UR5, URZ, 0x33, !UPT ;  /* 0x00000005ff057292 */ /* 0x000fe2000f8e33ff */
[----:B------:R-:W-:Y:S01]  /*41f0*/  LOP3.LUT R4, RZ, UR4, RZ, 0x33, !PT ;  /* 0x00000004ff047c12 */ /* 0x000fe2000f8e33ff */
[----:B------:R-:W-:Y:S02]  /*4200*/  VOTEU.ANY UR4, UPT, PT ;  /* 0x0000000000047886 */ /* 0x000fe400038e0100 */
[----:B------:R-:W-:Y:S01]  /*4210*/  UFLO.U32 UR4, UR4 ;  /* 0x00000004000472bd */ /* 0x000fe200080e0000 */
[----:B------:R-:W2:Y:S01]  /*4220*/  REDUX UR6, R4 ;  /* 0x00000000040673c4 */ /* 0x000ea20000000000 */
[----:B------:R-:W-:-:S06]  /*4230*/  IMAD.U32 R0, RZ, RZ, UR5 ;  /* 0x00000005ff007e24 */ /* 0x000fcc000f8e00ff */
[----:B------:R4:W-:Y:S01]  /*4240*/  UTCATOMSWS.AND URZ, UR5 ;  /* 0x0000000500ff79e3 */ /* 0x0009e20008000000 */
[----:B------:R-:W3:Y:S01]  /*4250*/  REDUX UR7, R0 ;  /* 0x00000000000773c4 */ /* 0x000ee20000000000 */
[----:B-1----:R-:W-:Y:S01]  /*4260*/  ISETP.EQ.U32.AND P0, PT, R2, UR4, PT ;  /* 0x0000000402007c0c */ /* 0x002fe2000bf02070 */
[----:B--2---:R-:W-:Y:S01]  /*4270*/  IMAD.U32 R2, RZ, RZ, UR6 ;  /* 0x00000006ff027e24 */ /* 0x004fe2000f8e00ff */
[----:B---3--:R-:W-:-:S11]  /*4280*/  MOV R3, UR7 ;  /* 0x0000000700037c02 */ /* 0x008fd60008000f00 */
[----:B------:R4:W-:Y:S04]  /*4290*/  @P0 ATOMS.AND RZ, [UR8+0x14], R3 ;  /* 0x00001403ffff098c */ /* 0x0009e8000a800008 */
[----:B------:R4:W-:Y:S01]  /*42a0*/  @P0 ATOMS.AND RZ, [UR8+0x18], R2 ;  /* 0x00001802ffff098c */ /* 0x0009e2000a800008 */
[----:B------:R-:W-:Y:S05]  /*42b0*/  BRA `(.L_x_83) ;  /* 0x0000000000147947 */ /* 0x000fea0003800000 */
.L_x_82:
[----:B------:R-:W-:Y:S02]  /*42c0*/  MOV R2, 0x42e0 ;  /* 0x000042e000027802 */ /* 0x000fe40000000f00 */
[----:B---3-5:R-:W-:Y:S05]  /*42d0*/  CALL.REL.NOINC `($__internal_0_$__cuda_sm10x_tcgen05_guardrail_trap_col_being_dealloced_not_returned_by_alloc) ;  /* 0x0000004800687944 */ /* 0x028fea0003c00000 */
[----:B------:R-:W-:Y:S05]  /*42e0*/  BRA `(.L_x_83) ;  /* 0x0000000000087947 */ /* 0x000fea0003800000 */
.L_x_81:
[----:B------:R-:W-:Y:S02]  /*42f0*/  MOV R2, 0x4310 ;  /* 0x0000431000027802 */ /* 0x000fe40000000f00 */
[----:B---3-5:R-:W-:Y:S05]  /*4300*/  CALL.REL.NOINC `($__internal_2_$__cuda_sm10x_tcgen05_guardrail_trap_unallocated_columns_being_dealloced) ;  /* 0x0000004800747944 */ /* 0x028fea0003c00000 */
.L_x_83:
[----:B------:R-:W-:Y:S01]  /*4310*/  NOP ;  /* 0x0000000000007918 */ /* 0x000fe20000000000 */
[----:B----4-:R-:W-:Y:S05]  /*4320*/  EXIT ;  /* 0x000000000000794d */ /* 0x010fea0003800000 */
.L_x_54:
[----:B------:R-:W-:-:S09]  /*4330*/  UISETP.NE.OR UP0, UPT, UR13, 0x3, !UP3 ;  /* 0x000000030d00788c */ /* 0x000fd2000df05670 */
[----:B------:R-:W-:Y:S05]  /*4340*/  BRA.U UP0, `(.L_x_84) ;  /* 0x0000000d00fc7547 */ /* 0x000fea000b800000 */
[----:B------:R-:W1:Y:S01]  /*4350*/  S2UR UR6, SR_CgaCtaId ;  /* 0x00000000000679c3 */ /* 0x000e620000008800 */
[----:B------:R-:W2:Y:S01]  /*4360*/  LDCU UR33, c[0x0][0x370] ;  /* 0x00006e00ff2177ac */ /* 0x000ea20008000800 */
[----:B------:R-:W-:Y:S02]  /*4370*/  HFMA2 R13, -RZ, RZ, 0, 0 ;  /* 0x00000000ff0d7431 */ /* 0x000fe400000001ff */
[----:B------:R-:W-:Y:S01]  /*4380*/  IMAD.MOV.U32 R15, RZ, RZ, 0x1 ;  /* 0x00000001ff0f7424 */ /* 0x000fe200078e00ff */
[----:B------:R-:W-:Y:S01]  /*4390*/  MOV R7, 0x2000 ;  /* 0x0000200000077802 */ /* 0x000fe20000000f00 */
[----:B------:R-:W2:Y:S01]  /*43a0*/  LDCU.128 UR28, c[0x0][0xb10] ;  /* 0x00016200ff1c77ac */ /* 0x000ea20008000c00 */
[----:B------:R-:W-:Y:S01]  /*43b0*/  IMAD.MOV.U32 R14, RZ, RZ, RZ ;  /* 0x000000ffff0e7224 */ /* 0x000fe200078e00ff */
[----:B------:R-:W3:Y:S01]  /*43c0*/  LDC.64 R16, c[0x0][0x348] ;  /* 0x0000d200ff107b82 */ /* 0x000ee20000000a00 */
[----:B------:R-:W4:Y:S01]  /*43d0*/  LDCU UR27, c[0x0][0x374] ;  /* 0x00006e80ff1b77ac */ /* 0x000f220008000800 */
[----:B------:R-:W4:Y:S06]  /*43e0*/  LDCU UR15, c[0x0][0xb0c] ;  /* 0x00016180ff0f77ac */ /* 0x000f2c0008000800 */
[----:B------:R-:W3:Y:S01]  /*43f0*/  LDC.64 R2, c[0x0][0x888] ;  /* 0x00022200ff027b82 */ /* 0x000ee20000000a00 */
[----:B------:R-:W4:Y:S01]  /*4400*/  LDCU UR38, c[0x0][0xb20] ;  /* 0x00016400ff2677ac */ /* 0x000f220008000800 */
[----:B------:R-:W4:Y:S06]  /*4410*/  LDCU UR4, c[0x0][0xb30] ;  /* 0x00016600ff0477ac */ /* 0x000f2c0008000800 */
[----:B------:R-:W3:Y:S01]  /*4420*/  LDC.64 R4, c[0x0][0x890] ;  /* 0x00022400ff047b82 */ /* 0x000ee20000000a00 */
[----:B------:R-:W-:Y:S01]  /*4430*/  UMOV UR24, 0x400 ;  /* 0x0000040000187882 */ /* 0x000fe20000000000 */
[----:B------:R-:W-:-:S02]  /*4440*/  UPLOP3.LUT UP3, UPT, UPT, UPT, UPT, 0x40, 0x4 ;  /* 0x000000000004789c */ /* 0x000fc40003f6e870 */
[----:B-1----:R-:W-:Y:S02]  /*4450*/  ULEA UR24, UR6, UR24, 0x18 ;  /* 0x0000001806187291 */ /* 0x002fe4000f8ec0ff */
[----:B--2---:R-:W-:Y:S02]  /*4460*/  UIMAD.WIDE.U32 UR6, UR33, UR28, URZ ;  /* 0x0000001c210672a5 */ /* 0x004fe4000f8e00ff */
[----:B----4-:R-:W-:Y:S02]  /*4470*/  UIMAD.WIDE.U32 UR8, UR27, UR31, URZ ;  /* 0x0000001f1b0872a5 */ /* 0x010fe4000f8e00ff */
[----:B------:R-:W-:Y:S02]  /*4480*/  UISETP.GE.AND UP0, UPT, UR40, 0x1, UPT ;  /* 0x000000012800788c */ /* 0x000fe4000bf06270 */
[----:B------:R-:W-:Y:S01]  /*4490*/  UISETP.NE.AND UP4, UPT, UR40, 0x1, UPT ;  /* 0x000000012800788c */ /* 0x000fe2000bf85270 */
[----:B------:R-:W-:Y:S02]  /*44a0*/  UMOV UR6, UR7 ;  /* 0x0000000700067c82 */ /* 0x000fe40008000000 */
[----:B------:R-:W-:Y:S01]  /*44b0*/  UMOV UR34, UR9 ;  /* 0x0000000900227c82 */ /* 0x000fe20008000000 */
[----:B------:R-:W1:Y:S01]  /*44c0*/  LDCU.64 UR16, c[0x0][0xb28] ;  /* 0x00016500ff1077ac */ /* 0x000e620008000a00 */
[----:B------:R-:W-:-:S02]  /*44d0*/  UISETP.NE.AND UP6, UPT, UR15, 0x1, UPT ;  /* 0x000000010f00788c */ /* 0x000fc4000bfc5270 */
[----:B------:R-:W-:Y:S02]  /*44e0*/  UISETP.NE.AND UP5, UPT, UR30, 0x1, UPT ;  /* 0x000000011e00788c */ /* 0x000fe4000bfa5270 */
[----:B------:R-:W-:Y:S02]  /*44f0*/  USHF.R.U32.HI UR35, URZ, UR29, UR6 ;  /* 0x0000001dff237299 */ /* 0x000fe40008011606 */
[----:B------:R-:W-:Y:S02]  /*4500*/  USHF.R.U32.HI UR34, URZ, UR38, UR34 ;  /* 0x00000026ff227299 */ /* 0x000fe40008011622 */
[----:B------:R-:W-:Y:S01]  /*4510*/  UISETP.NE.AND UP2, UPT, UR4, 0x1, UPT ;  /* 0x000000010400788c */ /* 0x000fe2000bf45270 */
[----:B------:R-:W-:-:S10]  /*4520*/  UMOV UR12, URZ ;  /* 0x000000ff000c7c82 */ /* 0x000fd40008000000 */
.L_x_93:
[C---:B------:R-:W-:Y:S02]  /*4530*/  LEA R12, R14.reuse, UR24, 0x3 ;  /* 0x000000180e0c7c11 */ /* 0x040fe4000f8e18ff */
[----:B------:R-:W-:Y:S02]  /*4540*/  SHF.L.U32 R9, R13, 0x1f, RZ ;  /* 0x0000001f0d097819 */ /* 0x000fe400000006ff */
[----:B------:R-:W-:Y:S02]  /*4550*/  LEA R10, R14, UR24, 0x4 ;  /* 0x000000180e0a7c11 */ /* 0x000fe4000f8e20ff */
[----:B------:R-:W2:Y:S02]  /*4560*/  SYNCS.PHASECHK.TRANS64.TRYWAIT P0, [R12+URZ+0x70], R9 ;  /* 0x000070090c0075a7 */ /* 0x000ea400080011ff */
[----:B--2-4-:R-:W-:Y:S05]  /*4570*/  @!P0 BRA `(.L_x_85) ;  /* 0x0000004000e48947 */ /* 0x014fea0003800000 */
.L_x_160:
[----:B--2---:R-:W2:Y:S01]  /*4580*/  LDS.128 R8, [R10+0x100] ;  /* 0x000100000a087984 */ /* 0x004ea20000000c00 */
[----:B------:R-:W-:Y:S01]  /*4590*/  UISETP.GE.AND UP0, UPT, UR40, 0x1, UPT ;  /* 0x000000012800788c */ /* 0x000fe2000bf06270 */
[----:B------:R-:W-:Y:S01]  /*45a0*/  @!PT LDS RZ, [RZ] ;  /* 0x00000000fffff984 */ /* 0x000fe20000000800 */
[----:B------:R-:W-:Y:S01]  /*45b0*/  @!PT LDS RZ, [RZ] ;  /* 0x00000000fffff984 */ /* 0x000fe20000000800 */
[----:B------:R-:W-:Y:S01]  /*45c0*/  @!PT LDS RZ, [RZ] ;  /* 0x00000000fffff984 */ /* 0x000fe20000000800 */
[----:B------:R-:W-:Y:S01]  /*45d0*/  @!PT LDS RZ, [RZ] ;  /* 0x00000000fffff984 */ /* 0x000fe20000000800 */
[----:B------:R4:W-:Y:S06]  /*45e0*/  MEMBAR.ALL.CTA ;  /* 0x0000000000007992 */ /* 0x0009ec0000008000 */
[----:B----4-:R-:W4:Y:S01]  /*45f0*/  FENCE.VIEW.ASYNC.S ;  /* 0x00000000000073c6 */ /* 0x010f220000000000 */
[----:B--2---:R-:W-:Y:S11]  /*4600*/  LOP3.LUT P0, RZ, R10, 0x1, RZ, 0xc0, !PT ;  /* 0x000000010aff7812 */ /* 0x004ff6000780c0ff */
[----:B------:R-:W-:Y:S02]  /*4610*/  @!UPT UIADD3 URZ, UPT, UPT, URZ, URZ, URZ ;  /* 0x000000fffffff290 */ /* 0x000fe4000fffe0ff */
[----:B----4-:R-:W-:Y:S01]  /*4620*/  VOTEU.ANY UP1, P0 ;  /* 0x0000000000ff7886 */ /* 0x010fe20000020100 */
[----:B------:R-:W-:Y:S11]  /*4630*/  PLOP3.LUT P0, PT, PT, PT, UP1, 0x80, 0x8 ;  /* 0x000000000008781c */ /* 0x000ff60003f0f018 */
[----:B------:R-:W-:Y:S02]  /*4640*/  @!UPT UIADD3 URZ, UPT, UPT, URZ, URZ, URZ ;  /* 0x000000fffffff290 */ /* 0x000fe4000fffe0ff */
[----:B------:R-:W-:Y:S02]  /*4650*/  @P0 SHF.R.U32.HI R0, RZ, 0x10, R9 ;  /* 0x00000010ff000819 */ /* 0x000fe40000011609 */
[----:B------:R-:W-:Y:S02]  /*4660*/  @P0 MOV R6, R8 ;  /* 0x0000000800060202 */ /* 0x000fe40000000f00 */
[----:B------:R-:W-:Y:S01]  /*4670*/  @P0 R2UR UR4, R0 ;  /* 0x00000000000402ca */ /* 0x000fe200000e0000 */
[----:B------:R-:W-:Y:S01]  /*4680*/  VIADD R0, R12, 0x80 ;  /* 0x000000800c007836 */ /* 0x000fe20000000000 */
[----:B------:R-:W-:Y:S02]  /*4690*/  @P0 LOP3.LUT R8, R9, 0xffff, RZ, 0xc0, !PT ;  /* 0x0000ffff09080812 */ /* 0x000fe400078ec0ff */
[----:B------:R-:W-:Y:S02]  /*46a0*/  @P0 R2UR UR6, R6 ;  /* 0x00000000060602ca */ /* 0x000fe400000e0000 */
[----:B------:R-:W-:Y:S02]  /*46b0*/  PRMT R0, RZ, 0x654, R0 ;  /* 0x00000654ff007816 */ /* 0x000fe40000000000 */
[----:B------:R-:W-:Y:S02]  /*46c0*/  @P0 R2UR UR5, R8 ;  /* 0x00000000080502ca */ /* 0x000fe400000e0000 */
[----:B------:R2:W-:Y:S03]  /*46d0*/  SYNCS.ARRIVE.TRANS64.RED.A1T0 RZ, [R0+URZ], RZ ;  /* 0x000000ff00ff79a7 */ /* 0x0005e600081004ff */
[----:B------:R-:W-:Y:S04]  /*46e0*/  @UP1 UMOV UR26, UR4 ;  /* 0x00000004001a1c82 */ /* 0x000fe80008000000 */
[----:B------:R-:W-:Y:S04]  /*46f0*/  @UP1 UMOV UR14, UR6 ;  /* 0x00000006000e1c82 */ /* 0x000fe80008000000 */
[----:B------:R-:W-:Y:S01]  /*4700*/  @UP1 UMOV UR13, UR5 ;  /* 0x00000005000d1c82 */ /* 0x000fe20008000000 */
[----:B------:R-:W-:Y:S05]  /*4710*/  BRA.U !UP0, `(.L_x_86) ;  /* 0x0000000108a47547 */ /* 0x000fea000b800000 */
[----:B------:R-:W-:Y:S02]  /*4720*/  UIMAD.WIDE.U32 UR8, UR13, UR31, URZ ;  /* 0x0000001f0d0872a5 */ /* 0x000fe4000f8e00ff */
[----:B------:R-:W-:Y:S02]  /*4730*/  UIMAD.WIDE.U32 UR10, UR14, UR28, URZ ;  /* 0x0000001c0e0a72a5 */ /* 0x000fe4000f8e00ff */
[----:B------:R-:W-:Y:S02]  /*4740*/  USEL UR4, UR27, UR34, !UP5 ;  /* 0x000000221b047287 */ /* 0x000fe4000e800000 */
[----:B------:R-:W-:Y:S02]  /*4750*/  USEL UR7, UR33, UR35, !UP6 ;  /* 0x0000002321077287 */ /* 0x000fe4000f000000 */
[----:B-1----:R-:W-:Y:S02]  /*4760*/  UIMAD.WIDE.U32 UR18, UR4, UR16, URZ ;  /* 0x00000010041272a5 */ /* 0x002fe4000f8e00ff */
[----:B------:R-:W-:Y:S01]  /*4770*/  UIMAD.WIDE.U32 UR20, UR7, UR16, URZ ;  /* 0x00000010071472a5 */ /* 0x000fe2000f8e00ff */
[----:B------:R-:W-:Y:S02]  /*4780*/  UMOV UR5, UR9 ;  /* 0x0000000900057c82 */ /* 0x000fe40008000000 */
[----:B------:R-:W-:Y:S03]  /*4790*/  USHF.R.U32.HI UR6, URZ, UR38, UR5 ;  /* 0x00000026ff067299 */ /* 0x000fe60008011605 */
[----:B------:R-:W-:Y:S01]  /*47a0*/  UMOV UR5, UR11 ;  /* 0x0000000b00057c82 */ /* 0x000fe20008000000 */
[----:B------:R-:W-:Y:S02]  /*47b0*/  USEL UR6, UR13, UR6, !UP5 ;  /* 0x000000060d067287 */ /* 0x000fe4000e800000 */
[----:B------:R-:W-:Y:S02]  /*47c0*/  USHF.R.U32.HI UR8, URZ, UR29, UR5 ;  /* 0x0000001dff087299 */ /* 0x000fe40008011605 */
[----:B------:R-:W-:Y:S01]  /*47d0*/  UIMAD.WIDE.U32 UR10, UR6, UR16, URZ ;  /* 0x00000010060a72a5 */ /* 0x000fe2000f8e00ff */
[----:B------:R-:W-:Y:S02]  /*47e0*/  UMOV UR5, UR19 ;  /* 0x0000001300057c82 */ /* 0x000fe40008000000 */
[----:B------:R-:W-:Y:S03]  /*47f0*/  @UP4 USHF.R.U32.HI UR4, URZ, UR17, UR5 ;  /* 0x00000011ff044299 */ /* 0x000fe60008011605 */
[----:B------:R-:W-:Y:S01]  /*4800*/  UMOV UR5, UR21 ;  /* 0x0000001500057c82 */ /* 0x000fe20008000000 */
[----:B------:R-:W-:Y:S02]  /*4810*/  UIMAD UR4, UR40, UR4, URZ ;  /* 0x00000004280472a4 */ /* 0x000fe4000f8e02ff */
[----:B------:R-:W-:Y:S02]  /*4820*/  @UP4 USHF.R.U32.HI UR7, URZ, UR17, UR5 ;  /* 0x00000011ff074299 */ /* 0x000fe40008011605 */
[----:B------:R-:W-:Y:S02]  /*4830*/  USEL UR5, UR14, UR8, !UP6 ;  /* 0x000000080e057287 */ /* 0x000fe4000f000000 */
[----:B------:R-:W-:Y:S02]  /*4840*/  UIMAD UR8, UR40, UR7, URZ ;  /* 0x00000007280872a4 */ /* 0x000fe4000f8e02ff */
[----:B------:R-:W-:Y:S03]  /*4850*/  UISETP.GE.AND UP0, UPT, UR6, UR4, UPT ;  /* 0x000000040600728c */ /* 0x000fe6000bf06270 */
[----:B------:R-:W-:Y:S01]  /*4860*/  UMOV UR4, UR11 ;  /* 0x0000000b00047c82 */ /* 0x000fe20008000000 */
[----:B------:R-:W-:Y:S02]  /*4870*/  UISETP.GE.OR UP0, UPT, UR5, UR8, UP0 ;  /* 0x000000080500728c */ /* 0x000fe40008706670 */
[----:B------:R-:W-:Y:S02]  /*4880*/  USHF.R.U32.HI UR4, URZ, UR17, UR4 ;  /* 0x00000011ff047299 */ /* 0x000fe40008011604 */
[----:B------:R-:W-:Y:S02]  /*4890*/  UIMAD.WIDE.U32 UR8, UR5, UR16, URZ ;  /* 0x00000010050872a5 */ /* 0x000fe4000f8e00ff */
[----:B------:R-:W-:Y:S04]  /*48a0*/  USEL UR10, UR6, UR4, !UP4 ;  /* 0x00000004060a7287 */ /* 0x000fe8000e000000 */
[----:B------:R-:W-:Y:S01]  /*48b0*/  UIADD3 UR11, UPT, UPT, -UR10, URZ, URZ ;  /* 0x000000ff0a0b7290 */ /* 0x000fe2000fffe1ff */
[----:B------:R-:W-:Y:S02]  /*48c0*/  @!UP0 UMOV UR4, UR9 ;  /* 0x0000000900048c82 */ /* 0x000fe40008000000 */
[----:B------:R-:W-:Y:S02]  /*48d0*/  @!UP0 USHF.R.U32.HI UR4, URZ, UR17, UR4 ;  /* 0x00000011ff048299 */ /* 0x000fe40008011604 */
[----:B------:R-:W-:Y:S02]  /*48e0*/  UIMAD UR8, UR40, UR11, UR6 ;  /* 0x0000000b280872a4 */ /* 0x000fe4000f8e0206 */
[----:B------:R-:W-:Y:S04]  /*48f0*/  @!UP0 USEL UR4, UR5, UR4, !UP4 ;  /* 0x0000000405048287 */ /* 0x000fe8000e000000 */
[----:B------:R-:W-:Y:S02]  /*4900*/  @!UP0 UIMAD UR8, UR7, UR8, UR4 ;  /* 0x00000008070882a4 */ /* 0x000fe4000f8e0204 */
[----:B------:R-:W-:Y:S02]  /*4910*/  @!UP0 UIADD3 UR9, UPT, UPT, UR10, -UR4, URZ ;  /* 0x800000040a098290 */ /* 0x000fe4000fffe0ff */
[----:B------:R-:W-:Y:S02]  /*4920*/  UIADD3 UR4, UPT, UPT, -UR5, URZ, URZ ;  /* 0x000000ff05047290 */ /* 0x000fe4000fffe1ff */
[----:B------:R-:W-:Y:S02]  /*4930*/  UIADD3 UR7, UPT, UPT, -UR6, URZ, URZ ;  /* 0x000000ff06077290 */ /* 0x000fe4000fffe1ff */
[----:B------:R-:W-:Y:S02]  /*4940*/  @!UP0 UIMAD UR6, UR9, UR40, UR5 ;  /* 0x00000028090682a4 */ /* 0x000fe4000f8e0205 */
[----:B------:R-:W-:Y:S02]  /*4950*/  UIMAD UR14, UR15, UR4, UR14 ;  /* 0x000000040f0e72a4 */ /* 0x000fe4000f8e020e */
[----:B------:R-:W-:Y:S01]  /*4960*/  UIMAD UR13, UR30, UR7, UR13 ;  /* 0x000000071e0d72a4 */ /* 0x000fe2000f8e020d */
[----:B------:R-:W-:Y:S02]  /*4970*/  @!UP0 UMOV UR5, UR8 ;  /* 0x0000000800058c82 */ /* 0x000fe40008000000 */
[----:B------:R-:W-:Y:S02]  /*4980*/  UIMAD UR14, UR5, UR15, UR14 ;  /* 0x0000000f050e72a4 */ /* 0x000fe4000f8e020e */
[----:B------:R-:W-:Y:S11]  /*4990*/  UIMAD UR13, UR6, UR30, UR13 ;  /* 0x0000001e060d72a4 */ /* 0x000ff6000f8e020d */
[----:B------:R-:W-:Y:S01]  /*49a0*/  @!UPT UIADD3 URZ, UPT, UPT, URZ, URZ, URZ ;  /* 0x000000fffffff290 */ /* 0x000fe2000fffe0ff */
.L_x_86:
[----:B------:R-:W4:Y:S01]  /*49b0*/  @!UP2 LDCU.128 UR20, c[0x0][0xb10] ;  /* 0x00016200ff14a7ac */ /* 0x000f220008000c00 */
[C---:B---3--:R-:W-:Y:S02]  /*49c0*/  ISETP.NE.U32.AND P1, PT, R4.reuse, RZ, PT ;  /* 0x000000ff0400720c */ /* 0x048fe40003f25070 */
[----:B------:R-:W-:Y:S02]  /*49d0*/  ISETP.NE.U32.AND P0, PT, R4, RZ, PT ;  /* 0x000000ff0400720c */ /* 0x000fe40003f05070 */
[C---:B------:R-:W-:Y:S02]  /*49e0*/  ISETP.NE.AND.EX P1, PT, R5.reuse, RZ, PT, P1 ;  /* 0x000000ff0500720c */ /* 0x040fe40003f25310 */
[----:B------:R-:W-:Y:S01]  /*49f0*/  ISETP.NE.AND.EX P0, PT, R5, RZ, PT, P0 ;  /* 0x000000ff0500720c */ /* 0x000fe20003f05300 */
[----:B------:R-:W3:Y:S01]  /*4a00*/  @!UP2 LDCU UR5, c[0x0][0xb0c] ;  /* 0x00016180ff05a7ac */ /* 0x000ee20008000800 */
[----:B------:R-:W-:Y:S02]  /*4a10*/  USHF.L.U32 UR11, UR25, 0x7, URZ ;  /* 0x00000007190b7899 */ /* 0x000fe400080006ff */
[----:B------:R-:W-:Y:S02]  /*4a20*/  USHF.L.U32 UR10, UR32, 0x6, URZ ;  /* 0x00000006200a7899 */ /* 0x000fe400080006ff */
[----:B----4-:R-:W-:Y:S07]  /*4a30*/  UIMAD.WIDE.U32 UR6, UR14, UR20, URZ ;  /* 0x000000140e0672a5 */ /* 0x010fee000f8e00ff */
[----:B------:R-:W-:Y:S01]  /*4a40*/  @!UP2 UMOV UR4, UR7 ;  /* 0x000000070004ac82 */ /* 0x000fe20008000000 */
[----:B---3--:R-:W-:Y:S02]  /*4a50*/  @!UP2 UISETP.NE.AND UP0, UPT, UR5, 0x1, UPT ;  /* 0x000000010500a88c */ /* 0x008fe4000bf05270 */
[----:B------:R-:W-:Y:S02]  /*4a60*/  @!UP2 USHF.R.U32.HI UR4, URZ, UR21, UR4 ;  /* 0x00000015ff04a299 */ /* 0x000fe40008011604 */
[----:B------:R-:W-:Y:S02]  /*4a70*/  UIMAD.WIDE.U32 UR6, UR13, UR23, URZ ;  /* 0x000000170d0672a5 */ /* 0x000fe4000f8e00ff */
[----:B------:R-:W-:Y:S02]  /*4a80*/  @!UP2 USEL UR8, UR14, UR4, !UP0 ;  /* 0x000000040e08a287 */ /* 0x000fe4000c000000 */
[----:B------:R-:W-:Y:S03]  /*4a90*/  @!UP2 UISETP.NE.AND UP0, UPT, UR22, 0x1, UPT ;  /* 0x000000011600a88c */ /* 0x000fe6000bf05270 */
[----:B------:R-:W-:Y:S02]  /*4aa0*/  @!UP2 UMOV UR6, UR7 ;  /* 0x000000070006ac82 */ /* 0x000fe40008000000 */
[----:B------:R-:W3:Y:S02]  /*4ab0*/  @!UP2 LDCU UR4, c[0x0][0xb20] ;  /* 0x00016400ff04a7ac */ /* 0x000ee40008000800 */
[----:B---3--:R-:W-:Y:S04]  /*4ac0*/  @!UP2 USHF.R.U32.HI UR6, URZ, UR4, UR6 ;  /* 0x00000004ff06a299 */ /* 0x008fe80008011606 */
[----:B------:R-:W-:Y:S04]  /*4ad0*/  @!UP2 USEL UR6, UR13, UR6, !UP0 ;  /* 0x000000060d06a287 */ /* 0x000fe8000c000000 */
[----:B------:R-:W-:Y:S02]  /*4ae0*/  @!UP2 UIADD3 UR4, UPT, UPT, -UR8, UR6, URZ ;  /* 0x000000060804a290 */ /* 0x000fe4000fffe1ff */
[----:B------:R-:W-:Y:S02]  /*4af0*/  @!UP2 UIADD3 UR6, UPT, UPT, UR8, -UR6, URZ ;  /* 0x800000060806a290 */ /* 0x000fe4000fffe0ff */
[----:B------:R-:W-:Y:S02]  /*4b00*/  @!UP2 UIMAD UR14, UR4, UR5, UR14 ;  /* 0x00000005040ea2a4 */ /* 0x000fe4000f8e020e */
[----:B------:R-:W-:Y:S01]  /*4b10*/  @!UP2 UIMAD UR13, UR6, UR22, UR13 ;  /* 0x00000016060da2a4 */ /* 0x000fe2000f8e020d */
[----:B------:R-:W-:Y:S11]  /*4b20*/  BRA.U UP3, `(.L_x_87) ;  /* 0x0000000103107547 */ /* 0x000ff6000b800000 */
[----:B--2---:R-:W-:Y:S04]  /*4b30*/  MOV R0, UR37 ;  /* 0x0000002500007c02 */ /* 0x004fe80008000f00 */
[----:B------:R-:W-:Y:S04]  /*4b40*/  SHF.L.U32 R9, R0, 0x1f, RZ ;  /* 0x0000001f00097819 */ /* 0x000fe800000006ff */
[----:B------:R-:W2:Y:S02]  /*4b50*/  SYNCS.PHASECHK.TRANS64.TRYWAIT P2, [UR24+0x68], R9 ;  /* 0x00006809ff0075a7 */ /* 0x000ea40008041118 */
[----:B--2---:R-:W-:Y:S05]  /*4b60*/  @!P2 BRA `(.L_x_88) ;  /* 0x0000003c007ca947 */ /* 0x004fea0003800000 */
.L_x_87:
[----:B------:R-:W-:Y:S05]  /*4b70*/  @!P1 BRA `(.L_x_89) ;  /* 0x0000000000309947 */ /* 0x000fea0003800000 */
[----:B------:R-:W-:Y:S01]  /*4b80*/  ISETP.NE.U32.AND P1, PT, R2, RZ, PT ;  /* 0x000000ff0200720c */ /* 0x000fe20003f25070 */
[----:B------:R-:W3:Y:S01]  /*4b90*/  LDCU.64 UR4, c[0x0][0x358] ;  /* 0x00006b00ff0477ac */ /* 0x000ee20008000a00 */
[----:B------:R-:W-:Y:S02]  /*4ba0*/  IMAD.MOV.U32 R84, RZ, RZ, 0x1 ;  /* 0x00000001ff547424 */ /* 0x000fe400078e00ff */
[----:B------:R-:W-:Y:S11]  /*4bb0*/  ISETP.NE.AND.EX P1, PT, R3, RZ, PT, P1 ;  /* 0x000000ff0300720c */ /* 0x000ff60003f25310 */
[----:B------:R-:W-:Y:S02]  /*4bc0*/  @!UPT UIADD3 URZ, UPT, UPT, URZ, URZ, URZ ;  /* 0x000000fffffff290 */ /* 0x000fe4000fffe0ff */
[----:B--2---:R-:W2:Y:S01]  /*4bd0*/  @P1 LDC.64 R8, c[0x0][0x888] ;  /* 0x00022200ff081b82 */ /* 0x004ea20000000a00 */
[----:B------:R-:W-:Y:S04]  /*4be0*/  @P1 IMAD R0, R4, UR36, RZ ;  /* 0x0000002404001c24 */ /* 0x000fe8000f8e02ff */
[----:B--2---:R-:W-:Y:S04]  /*4bf0*/  @P1 IMAD.WIDE R8, R0, 0x4, R8 ;  /* 0x0000000400081825 */ /* 0x004fe800078e0208 */
[----:B------:R-:W-:Y:S01]  /*4c00*/  HFMA2 R0, -RZ, RZ, 0, 5.9604644775390625e-08 ;  /* 0x00000001ff007431 */ /* 0x000fe200000001ff */
[----:B---3-5:R3:W5:Y:S04]  /*4c10*/  @P1 LDG.E R41, desc[UR4][R8.64] ;  /* 0x0000000408291981 */ /* 0x028768000c1e1900 */
[----:B------:R-:W-:Y:S01]  /*4c20*/  @!P1 PRMT R84, R0, 0x7610, R84 ;  /* 0x0000761000549816 */ /* 0x000fe20000000054 */
[----:B---3--:R-:W4:Y:S06]  /*4c30*/  @!P1 LDC R41, c[0x0][0x880] ;  /* 0x00022000ff299b82 */ /* 0x008f2c0000000800 */
.L_x_89:
[----:B----45:R-:W-:Y:S01]  /*4c40*/  @!P0 FSETP.EQ.AND P1, PT, R41, RZ, PT ;  /* 0x000000ff2900820b */ /* 0x030fe20003f22000 */
[----:B------:R-:W-:Y:S01]  /*4c50*/  @!UPT UIADD3 URZ, UPT, UPT, URZ, URZ, URZ ;  /* 0x000000fffffff290 */ /* 0x000fe2000fffe0ff */
[----:B------:R-:W-:Y:S11]  /*4c60*/  @!P0 BRA `(.L_x_90) ;  /* 0x0000000000188947 */ /* 0x000ff60003800000 */
[----:B------:R-:W-:Y:S02]  /*4c70*/  LOP3.LUT P0, RZ, R84, 0xff, RZ, 0xc0, !PT ;  /* 0x000000ff54ff7812 */ /* 0x000fe4000780c0ff */
[----:B------:R-:W-:Y:S04]  /*4c80*/  ISETP.NE.U32.AND P1, PT, R2, RZ, PT ;  /* 0x000000ff0200720c */ /* 0x000fe80003f25070 */
[----:B------:R-:W-:Y:S04]  /*4c90*/  ISETP.NE.AND.EX P1, PT, R3, RZ, PT, P1 ;  /* 0x000000ff0300720c */ /* 0x000fe80003f25310 */
[----:B------:R-:W-:Y:S03]  /*4ca0*/  PLOP3.LUT P1, PT, P1, PT, PT, 0x8, 0x80 ;  /* 0x000000000080781c */ /* 0x000fe60000f2e170 */
[----:B------:R-:W-:Y:S11]  /*4cb0*/  @P0 FSETP.EQ.AND P1, PT, R41, RZ, PT ;  /* 0x000000ff2900020b */ /* 0x000ff60003f22000 */
[----:B------:R-:W-:Y:S02]  /*4cc0*/  @!UPT UIADD3 URZ, UPT, UPT, URZ, URZ, URZ ;  /* 0x000000fffffff290 */ /* 0x000fe4000fffe0ff */
.L_x_90:
[----:B------:R-:W-:Y:S01]  /*4cd0*/  ULEA UR4, UR12, UR24, 0x3 ;  /* 0x000000180c047291 */ /* 0x000fe2000f8e18ff */
[----:B--2---:R-:W-:Y:S02]  /*4ce0*/  SHF.L.U32 R9, R15, 0x1f, RZ ;  /* 0x0000001f0f097819 */ /* 0x004fe400000006ff */
[----:B------:R-:W-:Y:S04]  /*4cf0*/  ELECT P0, URZ, PT ;  /* 0x0000000000ff782f */ /* 0x000fe80003800000 */
[----:B------:R-:W-:Y:S02]  /*4d00*/  PLOP3.LUT P1, PT, P1, P0, PT, 0xf2, 0x2f ;  /* 0x00000000002f781c */ /* 0x000fe40000f21e72 */
[----:B------:R-:W2:Y:S11]  /*4d10*/  SYNCS.PHASECHK.TRANS64.TRYWAIT P2, [UR4+0x48], R9 ;  /* 0x00004809ff0075a7 */ /* 0x000eb60008041104 */
[----:B------:R-:W-:Y:S05]  /*4d20*/  @!P1 IADD3 R8, P0, PT, R16, 0x580, RZ ;  /* 0x0000058010089810 */ /* 0x000fea0007f1e0ff */
[----:B------:R-:W-:Y:S01]  /*4d30*/  @!P1 IMAD.X R6, RZ, RZ, R17, P0 ;  /* 0x000000ffff069224 */ /* 0x000fe200000e0611 */
[----:B--2---:R-:W-:Y:S07]  /*4d40*/  @!P2 BRA `(.L_x_91) ;  /* 0x0000003c001ca947 */ /* 0x004fee0003800000 */
.L_x_163:
[----:B------:R-:W3:Y:S01]  /*4d50*/  S2UR UR20, SR_CgaCtaId ;  /* 0x00000000001479c3 */ /* 0x000ee20000008800 */
[----:B------:R-:W-:Y:S01]  /*4d60*/  @!P1 R2UR UR7, R6 ;  /* 0x00000000060792ca */ /* 0x000fe200000e0000 */
[----:B------:R-:W-:Y:S01]  /*4d70*/  UIADD3 UR5, UPT, UPT, UR12, 0x1, URZ ;  /* 0x000000010c057890 */ /* 0x000fe2000fffe0ff */
[----:B------:R-:W-:Y:S01]  /*4d80*/  @!P1 R2UR UR6, R8 ;  /* 0x00000000080692ca */ /* 0x000fe200000e0000 */
[----:B------:R-:W-:Y:S01]  /*4d90*/  UIADD3 UR9, UPT, UPT, UR4, 0x30, URZ ;  /* 0x0000003004097890 */ /* 0x000fe2000fffe0ff */
[----:B------:R-:W-:Y:S01]  /*4da0*/  @!P1 IMAD.MOV.U32 R6, RZ, RZ, 0x2000 ;  /* 0x00002000ff069424 */ /* 0x000fe200078e00ff */
[----:B------:R-:W-:Y:S01]  /*4db0*/  UISETP.NE.AND UP0, UPT, UR5, 0x3, UPT ;  /* 0x000000030500788c */ /* 0x000fe2000bf05270 */
[----:B------:R-:W-:Y:S01]  /*4dc0*/  VIADD R14, R14, 0x1 ;  /* 0x000000010e0e7836 */ /* 0x000fe20000000000 */
[----:B------:R-:W-:Y:S01]  /*4dd0*/  UMOV UR22, 0x0 ;  /* 0x0000000000167882 */ /* 0x000fe20000000000 */
[----:B------:R-:W-:Y:S05]  /*4de0*/  UMOV UR23, 0x10000000 ;  /* 0x1000000000177882 */ /* 0x000fea0000000000 */
[----:B--2---:R-:W-:Y:S01]  /*4df0*/  IMAD.U32 R9, RZ, RZ, UR7 ;  /* 0x00000007ff097e24 */ /* 0x004fe2000f8e00ff */
[----:B------:R-:W-:Y:S01]  /*4e00*/  USEL UR7, URZ, 0x1, UP0 ;  /* 0x00000001ff077887 */ /* 0x000fe20008000000 */
[----:B------:R-:W-:Y:S01]  /*4e10*/  IMAD.U32 R8, RZ, RZ, UR6 ;  /* 0x00000006ff087e24 */ /* 0x000fe2000f8e00ff */
[----:B------:R-:W-:Y:S02]  /*4e20*/  USEL UR6, UR5, URZ, UP0 ;  /* 0x000000ff05067287 */ /* 0x000fe40008000000 */
[----:B------:R-:W-:Y:S01]  /*4e30*/  VOTEU.ALL UP0, P1 ;  /* 0x0000000000ff7886 */ /* 0x000fe20000800000 */
[----:B------:R-:W-:Y:S02]  /*4e40*/  @!P1 R2UR UR19, R9 ;  /* 0x00000000091392ca */ /* 0x000fe400000e0000 */
[----:B------:R-:W-:Y:S02]  /*4e50*/  @!P1 R2UR UR18, R8 ;  /* 0x00000000081292ca */ /* 0x000fe400000e0000 */
[----:B------:R-:W-:Y:S01]  /*4e60*/  @!UP0 ULEA UR5, UR12, UR24, 0xd ;  /* 0x000000180c058291 */ /* 0x000fe2000f8e68ff */
[----:B------:R-:W-:Y:S01]  /*4e70*/  LOP3.LUT R15, R15, UR7, RZ, 0x3c, !PT ;  /* 0x000000070f0f7c12 */ /* 0x000fe2000f8e3cff */
[----:B---3--:R-:W-:Y:S02]  /*4e80*/  UPRMT UR20, UR20, 0x654, UR9 ;  /* 0x0000065414147896 */ /* 0x008fe40008000009 */
[----:B------:R-:W-:Y:S01]  /*4e90*/  @!UP0 UIADD3 UR8, UPT, UPT, UR5, 0x200, URZ ;  /* 0x0000020005088890 */ /* 0x000fe2000fffe0ff */
[----:B------:R-:W-:Y:S01]  /*4ea0*/  SHF.L.U32 R0, R15, 0x1f, RZ ;  /* 0x0000001f0f007819 */ /* 0x000fe200000006ff */
[----:B------:R-:W-:Y:S01]  /*4eb0*/  VOTEU.ALL UP0, P1 ;  /* 0x0000000000ff7886 */ /* 0x000fe20000800000 */
[----:B------:R-:W-:Y:S01]  /*4ec0*/  UMOV UR12, UR36 ;  /* 0x00000024000c7c82 */ /* 0x000fe20008000000 */
[----:B------:R-:W-:Y:S05]  /*4ed0*/  ULEA UR5, UR6, UR24, 0x3 ;  /* 0x0000001806057291 */ /* 0x000fea000f8e18ff */
[----:B------:R2:W-:Y:S01]  /*4ee0*/  @!UP0 UTMALDG.3D [UR8], [UR18], desc[UR22] ;  /* 0x00001608120085b4 */ /* 0x0005e20008011000 */
[----:B------:R2:W-:Y:S01]  /*4ef0*/  @!P1 SYNCS.ARRIVE.TRANS64.RED.A0TR RZ, [UR4+0x30], R6 ;  /* 0x00003006ffff99a7 */ /* 0x0005e20008300404 */
[----:B------:R-:W-:Y:S02]  /*4f00*/  SYNCS.ARRIVE.TRANS64.RED.A1T0 RZ, [UR20], RZ ;  /* 0x000000ffffff79a7 */ /* 0x000fe40008100414 */
[----:B------:R-:W3:Y:S02]  /*4f10*/  SYNCS.PHASECHK.TRANS64.TRYWAIT P0, [UR5+0x48], R0 ;  /* 0x00004800ff0075a7 */ /* 0x000ee40008001105 */
[----:B--23--:R-:W-:Y:S05]  /*4f20*/  @!P0 BRA `(.L_x_92) ;  /* 0x0000003800bc8947 */ /* 0x00cfea0003800000 */
.L_x_165:
[----:B------:R-:W3:Y:S01]  /*4f30*/  S2UR UR12, SR_CgaCtaId ;  /* 0x00000000000c79c3 */ /* 0x000ee20000008800 */
[----:B------:R-:W-:Y:S01]  /*4f40*/  UIADD3 UR9, UPT, UPT, UR5, 0x30, URZ ;  /* 0x0000003005097890 */ /* 0x000fe2000fffe0ff */
[----:B------:R-:W-:Y:S01]  /*4f50*/  @!P1 IADD3 R6, P0, PT, R16, 0x580, RZ ;  /* 0x0000058010069810 */ /* 0x000fe20007f1e0ff */
[----:B------:R-:W-:Y:S01]  /*4f60*/  UPLOP3.LUT UP3, UPT, UPT, UPT, UPT, 0x80, 0x8 ;  /* 0x000000000008789c */ /* 0x000fe20003f6f070 */
[----:B------:R-:W-:Y:S01]  /*4f70*/  R2UR UR23, R86 ;  /* 0x00000000561772ca */ /* 0x000fe200000e0000 */
[----:B------:R-:W-:Y:S01]  /*4f80*/  UMOV UR20, 0x0 ;  /* 0x0000000000147882 */ /* 0x000fe20000000000 */
[----:B------:R-:W-:Y:S01]  /*4f90*/  @!P1 R2UR UR7, R6 ;  /* 0x00000000060792ca */ /* 0x000fe200000e0000 */
[----:B--2---:R-:W-:Y:S01]  /*4fa0*/  @!P1 IMAD.X R0, RZ, RZ, R17, P0 ;  /* 0x000000ffff009224 */ /* 0x004fe200000e0611 */
[----:B------:R-:W-:Y:S01]  /*4fb0*/  UMOV UR21, 0x10000000 ;  /* 0x1000000000157882 */ /* 0x000fe20000000000 */
[----:B------:R-:W-:Y:S01]  /*4fc0*/  VOTEU.ALL UP0, P1 ;  /* 0x0000000000ff7886 */ /* 0x000fe20000800000 */
[----:B------:R-:W-:Y:S02]  /*4fd0*/  R2UR UR22, R87 ;  /* 0x00000000571672ca */ /* 0x000fe400000e0000 */
[----:B------:R-:W-:Y:S02]  /*4fe0*/  @!P1 R2UR UR4, R0 ;  /* 0x00000000000492ca */ /* 0x000fe400000e0000 */
[----:B------:R-:W-:Y:S01]  /*4ff0*/  @!UP0 UIADD3 UR10, UPT, UPT, UR10, 0x20, URZ ;  /* 0x000000200a0a8890 */ /* 0x000fe2000fffe0ff */
[C---:B------:R-:W-:Y:S02]  /*5000*/  ISETP.NE.AND P0, PT, R14.reuse, 0x2, PT ;  /* 0x000000020e00780c */ /* 0x040fe40003f05270 */
[----:B------:R-:W-:Y:S02]  /*5010*/  UIADD3 UR32, UPT, UPT, UR13, UR23, URZ ;  /* 0x000000170d207290 */ /* 0x000fe4000fffe0ff */
[----:B------:R-:W-:Y:S01]  /*5020*/  IMAD.U32 R8, RZ, RZ, UR7 ;  /* 0x00000007ff087e24 */ /* 0x000fe2000f8e00ff */
[----:B------:R-:W-:Y:S02]  /*5030*/  SEL R0, RZ, 0x1, P0 ;  /* 0x00000001ff007807 */ /* 0x000fe40000000000 */
[----:B------:R-:W-:Y:S01]  /*5040*/  SEL R14, R14, RZ, P0 ;  /* 0x000000ff0e0e7207 */ /* 0x000fe20000000000 */
[----:B------:R-:W-:Y:S01]  /*5050*/  UIADD3 UR25, UPT, UPT, UR14, UR22, URZ ;  /* 0x000000160e197290 */ /* 0x000fe2000fffe0ff */
[----:B------:R-:W-:Y:S01]  /*5060*/  @!P1 R2UR UR18, R8 ;  /* 0x00000000081292ca */ /* 0x000fe200000e0000 */
[----:B------:R-:W-:Y:S01]  /*5070*/  IMAD.U32 R9, RZ, RZ, UR4 ;  /* 0x00000004ff097e24 */ /* 0x000fe2000f8e00ff */
[----:B------:R-:W-:Y:S01]  /*5080*/  @!UP0 ULEA UR4, UR6, UR24, 0xd ;  /* 0x0000001806048291 */ /* 0x000fe2000f8e68ff */
[----:B------:R-:W-:Y:S03]  /*5090*/  LOP3.LUT R13, R13, R0, RZ, 0x3c, !PT ;  /* 0x000000000d0d7212 */ /* 0x000fe600078e3cff */
[----:B------:R-:W-:Y:S01]  /*50a0*/  @!P1 R2UR UR19, R9 ;  /* 0x00000000091392ca */ /* 0x000fe200000e0000 */
[----:B------:R-:W-:Y:S02]  /*50b0*/  @!UP0 UIADD3 UR8, UPT, UPT, UR4, 0x200, URZ ;  /* 0x0000020004088890 */ /* 0x000fe4000fffe0ff */
[----:B---3--:R-:W-:Y:S01]  /*50c0*/  UPRMT UR4, UR12, 0x654, UR9 ;  /* 0x000006540c047896 */ /* 0x008fe20008000009 */
[----:B------:R-:W-:Y:S02]  /*50d0*/  VOTEU.ALL UP0, P1 ;  /* 0x0000000000ff7886 */ /* 0x000fe40000800000 */
[----:B------:R-:W-:Y:S01]  /*50e0*/  UMOV UR12, UR36 ;  /* 0x00000024000c7c82 */ /* 0x000fe20008000000 */
[----:B------:R-:W-:Y:S06]  /*50f0*/  UMOV UR36, UR26 ;  /* 0x0000001a00247c82 */ /* 0x000fec0008000000 */
[----:B------:R2:W-:Y:S01]  /*5100*/  @!UP0 UTMALDG.3D [UR8], [UR18], desc[UR20] ;  /* 0x00001408120085b4 */ /* 0x0005e20008011000 */
[----:B------:R4:W-:Y:S01]  /*5110*/  @!P1 SYNCS.ARRIVE.TRANS64.RED.A0TR RZ, [UR5+0x30], R7 ;  /* 0x00003007ffff99a7 */ /* 0x0009e20008300405 */
[----:B------:R-:W-:Y:S01]  /*5120*/  SYNCS.ARRIVE.TRANS64.RED.A1T0 RZ, [UR4], RZ ;  /* 0x000000ffffff79a7 */ /* 0x000fe20008100404 */
[----:B------:R-:W-:Y:S04]  /*5130*/  UIADD3 UR4, UPT, UPT, UR6, 0x1, URZ ;  /* 0x0000000106047890 */ /* 0x000fe8000fffe0ff */
[----:B------:R-:W-:Y:S04]  /*5140*/  UISETP.NE.AND UP0, UPT, UR4, 0x3, UPT ;  /* 0x000000030400788c */ /* 0x000fe8000bf05270 */
[----:B------:R-:W-:Y:S06]  /*5150*/  USEL UR5, URZ, 0x1, UP0 ;  /* 0x00000001ff057887 */ /* 0x000fec0008000000 */
[----:B------:R-:W-:Y:S01]  /*5160*/  LOP3.LUT R15, R15, UR5, RZ, 0x3c, !PT ;  /* 0x000000050f0f7c12 */ /* 0x000fe2000f8e3cff */
[----:B--2---:R-:W-:Y:S01]  /*5170*/  USEL UR12, UR4, URZ, UP0 ;  /* 0x000000ff040c7287 */ /* 0x004fe20008000000 */
[----:B------:R-:W-:Y:S11]  /*5180*/  BRA.U UP1, `(.L_x_93) ;  /* 0xfffffff101e87547 */ /* 0x000ff6000b83ffff */
[----:B------:R-:W-:Y:S01]  /*5190*/  UIADD3 UR24, UPT, UPT, UR24, 0x48, URZ ;  /* 0x0000004818187890 */ /* 0x000fe2000fffe0ff */
[----:B------:R-:W-:-:S03]  /*51a0*/  SHF.L.U32 R3, R15, 0x1f, RZ ;  /* 0x0000001f0f037819 */ /* 0x000fc600000006ff */
[----:B------:R-:W-:-:S09]  /*51b0*/  ULEA UR4, UR12, UR24, 0x3 ;  /* 0x000000180c047291 */ /* 0x000fd2000f8e18ff */
[----:B------:R-:W2:Y:S02]  /*51c0*/  SYNCS.PHASECHK.TRANS64.TRYWAIT P0, [UR4], R3 ;  /* 0x00000003ff0075a7 */ /* 0x000ea40008001104 */
[----:B--2---:R-:W-:Y:S05]  /*51d0*/  @!P0 BRA `(.L_x_94) ;  /* 0x0000003800288947 */ /* 0x004fea0003800000 */
.L_x_167:
[----:B------:R-:W-:-:S04]  /*51e0*/  UIADD3 UR4, UPT, UPT, UR12, 0x1, URZ ;  /* 0x000000010c047890 */ /* 0x000fc8000fffe0ff */
[----:B------:R-:W-:-:S04]  /*51f0*/  UISETP.NE.AND UP0, UPT, UR4, 0x3, UPT ;  /* 0x000000030400788c */ /* 0x000fc8000bf05270 */
[----:B------:R-:W-:Y:S02]  /*5200*/  USEL UR6, URZ, 0x1, UP0 ;  /* 0x00000001ff067887 */ /* 0x000fe40008000000 */
[----:B------:R-:W-:-:S04]  /*5210*/  USEL UR4, UR4, URZ, UP0 ;  /* 0x000000ff04047287 */ /* 0x000fc80008000000 */
[----:B------:R-:W-:Y:S01]  /*5220*/  ULEA UR5, UR4, UR24, 0x3 ;  /* 0x0000001804057291 */ /* 0x000fe2000f8e18ff */
[----:B------:R-:W-:-:S04]  /*5230*/  LOP3.LUT R15, R15, UR6, RZ, 0x3c, !PT ;  /* 0x000000060f0f7c12 */ /* 0x000fc8000f8e3cff */
[----:B--2---:R-:W-:-:S04]  /*5240*/  SHF.L.U32 R3, R15, 0x1f, RZ ;  /* 0x0000001f0f037819 */ /* 0x004fc800000006ff */
[----:B------:R-:W2:Y:S02]  /*5250*/  SYNCS.PHASECHK.TRANS64.TRYWAIT P0, [UR5], R3 ;  /* 0x00000003ff0075a7 */ /* 0x000ea40008001105 */
[----:B--2---:R-:W-:Y:S05]  /*5260*/  @!P0 BRA `(.L_x_95) ;  /* 0x00000038001c8947 */ /* 0x004fea0003800000 */
.L_x_169:
[----:B------:R-:W-:-:S04]  /*5270*/  UIADD3 UR4, UPT, UPT, UR4, 0x1, URZ ;  /* 0x0000000104047890 */ /* 0x000fc8000fffe0ff */
[----:B------:R-:W-:-:S04]  /*5280*/  UISETP.NE.AND UP0, UPT, UR4, 0x3, UPT ;  /* 0x000000030400788c */ /* 0x000fc8000bf05270 */
[----:B------:R-:W-:Y:S02]  /*5290*/  USEL UR5, URZ, 0x1, UP0 ;  /* 0x00000001ff057887 */ /* 0x000fe40008000000 */
[----:B------:R-:W-:-:S04]  /*52a0*/  USEL UR4, UR4, URZ, UP0 ;  /* 0x000000ff04047287 */ /* 0x000fc80008000000 */
[----:B------:R-:W-:Y:S01]  /*52b0*/  ULEA UR4, UR4, UR24, 0x3 ;  /* 0x0000001804047291 */ /* 0x000fe2000f8e18ff */
[----:B--2---:R-:W-:-:S04]  /*52c0*/  LOP3.LUT R3, R15, UR5, RZ, 0x3c, !PT ;  /* 0x000000050f037c12 */ /* 0x004fc8000f8e3cff */
[----:B------:R-:W-:Y:S01]  /*52d0*/  SHF.L.U32 R3, R3, 0x1f, RZ ;  /* 0x0000001f03037819 */ /* 0x000fe200000006ff */
[----:B------:R-:W-:-:S07]  /*52e0*/  IMAD.U32 R0, RZ, RZ, UR4 ;  /* 0x00000004ff007e24 */ /* 0x000fce000f8e00ff */
.L_x_96:
[----:B--2---:R2:W3:Y:S02]  /*52f0*/  SYNCS.PHASECHK.TRANS64.TRYWAIT P0, [R0+URZ], R3 ;  /* 0x00000003000075a7 */ /* 0x0044e400080011ff */
[----:B---3--:R-:W-:Y:S05]  /*5300*/  @!P0 NANOSLEEP.SYNCS 0x989680 ;  /* 0x009896800000895d */ /* 0x008fea0003900000 */
[----:B------:R-:W3:Y:S02]  /*5310*/  @!P0 SYNCS.PHASECHK.TRANS64 P0, [R0+URZ], R3 ;  /* 0x00000003000085a7 */ /* 0x000ee400080010ff */
[----:B-1-3--:R-:W-:Y:S05]  /*5320*/  @P0 EXIT ;  /* 0x000000000000094d */ /* 0x00afea0003800000 */
[----:B------:R-:W-:Y:S05]  /*5330*/  BRA `(.L_x_96) ;  /* 0xfffffffc00ec7947 */ /* 0x000fea000383ffff */
.L_x_84:
[----:B------:R-:W-:-:S06]  /*5340*/  UISETP.GE.AND UP0, UPT, UR13, 0x4, UPT ;  /* 0x000000040d00788c */ /* 0x000fcc000bf06270 */
[----:B------:R-:W-:-:S13]  /*5350*/  PLOP3.LUT P0, PT, PT, PT, UP0, 0x80, 0x8 ;  /* 0x000000000008781c */ /* 0x000fda0003f0f008 */
[----:B------:R-:W-:Y:S05]  /*5360*/  @!P0 EXIT ;  /* 0x000000000000894d */ /* 0x000fea0003800000 */
[----:B------:R-:W1:Y:S08]  /*5370*/  S2UR UR4, SR_CgaCtaId ;  /* 0x00000000000479c3 */ /* 0x000e700000008800 */
[----:B------:R-:W-:Y:S01]  /*5380*/  BAR.SYNC.DEFER_BLOCKING 0x6, 0xa0 ;  /* 0x0182800000007b1d */ /* 0x000fe20000010000 */
[C---:B------:R-:W-:Y:S01]  /*5390*/  IMAD.SHL.U32 R2, R92.reuse, 0x20, RZ ;  /* 0x000000205c027824 */ /* 0x040fe200078e00ff */
[C---:B------:R-:W-:Y:S01]  /*53a0*/  LOP3.LUT R93, R92.reuse, 0x2, RZ, 0xc0, !PT ;  /* 0x000000025c5d7812 */ /* 0x040fe200078ec0ff */
[C---:B------:R-:W-:Y:S01]  /*53b0*/  IMAD.SHL.U32 R97, R92.reuse, 0x4, RZ ;  /* 0x000000045c617824 */ /* 0x040fe200078e00ff */
[C---:B------:R-:W-:Y:S01]  /*53c0*/  LOP3.LUT R98, R92.reuse, 0x60, RZ, 0xc0, !PT ;  /* 0x000000605c627812 */ /* 0x040fe200078ec0ff */
[----:B------:R-:W-:Y:S01]  /*53d0*/  IMAD.U32 R37, R92, 0x10000, RZ ;  /* 0x000100005c257824 */ /* 0x000fe200078e00ff */
[----:B------:R-:W-:-:S02]  /*53e0*/  UMOV UR47, 0x400 ;  /* 0x00000400002f7882 */ /* 0x000fc40000000000 */
[----:B------:R-:W2:Y:S01]  /*53f0*/  LDC.64 R78, c[0x0][0x8b0] ;  /* 0x00022c00ff4e7b82 */ /* 0x000ea20000000a00 */
[----:B------:R-:W-:Y:S01]  /*5400*/  LOP3.LUT R4, R2, 0xc0, RZ, 0xc0, !PT ;  /* 0x000000c002047812 */ /* 0x000fe200078ec0ff */
[----:B------:R-:W-:Y:S01]  /*5410*/  HFMA2 R36, -RZ, RZ, 0, 0 ;  /* 0x00000000ff247431 */ /* 0x000fe200000001ff */
[----:B------:R-:W-:Y:S02]  /*5420*/  LOP3.LUT R92, R92, 0x4, RZ, 0xc0, !PT ;  /* 0x000000045c5c7812 */ /* 0x000fe400078ec0ff */
[----:B------:R-:W-:Y:S02]  /*5430*/  CS2R R94, SRZ ;  /* 0x00000000005e7805 */ /* 0x000fe4000001ff00 */
[----:B------:R-:W-:Y:S01]  /*5440*/  LOP3.LUT R97, R4, 0x18, R97, 0xf8, !PT ;  /* 0x0000001804617812 */ /* 0x000fe200078ef861 */
[----:B------:R-:W-:Y:S01]  /*5450*/  IMAD.MOV.U32 R91, RZ, RZ, RZ ;  /* 0x000000ffff5b7224 */ /* 0x000fe200078e00ff */
[----:B------:R-:W-:Y:S01]  /*5460*/  LOP3.LUT R37, R37, 0x600000, RZ, 0xc0, !PT ;  /* 0x0060000025257812 */ /* 0x000fe200078ec0ff */
[----:B------:R-:W3:Y:S01]  /*5470*/  LDC.64 R76, c[0x0][0x8a8] ;  /* 0x00022a00ff4c7b82 */ /* 0x000ee20000000a00 */
[C---:B------:R-:W-:Y:S01]  /*5480*/  IADD3 R96, PT, PT, -R92.reuse, 0x2, RZ ;  /* 0x000000025c607810 */ /* 0x040fe20007ffe1ff */
[----:B------:R-:W-:Y:S01]  /*5490*/  IMAD.MOV R93, RZ, RZ, -R93 ;  /* 0x000000ffff5d7224 */ /* 0x000fe200078e0a5d */
[----:B------:R-:W-:Y:S01]  /*54a0*/  LOP3.LUT R97, R97, 0xf20, R2, 0xf8, !PT ;  /* 0x00000f2061617812 */ /* 0x000fe200078ef802 */
[----:B------:R-:W4:Y:S01]  /*54b0*/  LDCU UR62, c[0x0][0x370] ;  /* 0x00006e00ff3e77ac */ /* 0x000f220008000800 */
[----:B------:R-:W-:Y:S01]  /*54c0*/  IADD3 R92, PT, PT, -R92, RZ, RZ ;  /* 0x000000ff5c5c7210 */ /* 0x000fe20007ffe1ff */
[----:B------:R-:W-:Y:S01]  /*54d0*/  IMAD.SHL.U32 R96, R96, 0x10, RZ ;  /* 0x0000001060607824 */ /* 0x000fe200078e00ff */
[----:B-1----:R-:W-:Y:S01]  /*54e0*/  ULEA UR47, UR4, UR47, 0x18 ;  /* 0x0000002f042f7291 */ /* 0x002fe2000f8ec0ff */
[----:B------:R-:W1:Y:S01]  /*54f0*/  LDCU.64 UR4, c[0x0][0x890] ;  /* 0x00011200ff0477ac */ /* 0x000e620008000a00 */
[----:B------:R-:W-:Y:S01]  /*5500*/  UMOV UR54, 0x1 ;  /* 0x0000000100367882 */ /* 0x000fe20000000000 */
[----:B------:R-:W-:Y:S01]  /*5510*/  UMOV UR46, URZ ;  /* 0x000000ff002e7c82 */ /* 0x000fe20008000000 */
[----:B------:R-:W2:Y:S05]  /*5520*/  LDCU UR41, c[0x0][0xb0c] ;  /* 0x00016180ff2977ac */ /* 0x000eaa0008000800 */
[----:B------:R-:W4:Y:S01]  /*5530*/  LDS R0, [UR47+0x120] ;  /* 0x0001202fff007984 */ /* 0x000f220008000800 */
[----:B------:R-:W2:Y:S01]  /*5540*/  LDCU UR39, c[0x0][0xb30] ;  /* 0x00016600ff2777ac */ /* 0x000ea20008000800 */
[----:B------:R-:W2:Y:S01]  /*5550*/  LDCU.64 UR60, c[0x0][0x888] ;  /* 0x00011100ff3c77ac */ /* 0x000ea20008000a00 */
[----:B-1----:R-:W-:Y:S01]  /*5560*/  IMAD.U32 R100, RZ, RZ, UR4 ;  /* 0x00000004ff647e24 */ /* 0x002fe2000f8e00ff */
[----:B------:R-:W-:Y:S01]  /*5570*/  UIADD3 UR4, UPT, UPT, UR47, 0x200, URZ ;  /* 0x000002002f047890 */ /* 0x000fe2000fffe0ff */
[----:B------:R-:W-:Y:S01]  /*5580*/  IMAD.U32 R99, RZ, RZ, UR5 ;  /* 0x00000005ff637e24 */ /* 0x000fe2000f8e00ff */
[----:B------:R-:W1:Y:S04]  /*5590*/  LDCU.64 UR42, c[0x0][0xb28] ;  /* 0x00016500ff2a77ac */ /* 0x000e680008000a00 */
[----:B------:R-:W-:Y:S01]  /*55a0*/  LEA R97, R97, UR4, 0x1 ;  /* 0x0000000461617c11 */ /* 0x000fe2000f8e08ff */
[----:B------:R-:W1:Y:S01]  /*55b0*/  LDCU.128 UR56, c[0x0][0xb10] ;  /* 0x00016200ff3877ac */ /* 0x000e620008000c00 */
[----:B------:R-:W1:Y:S01]  /*55c0*/  LDCU UR55, c[0x0][0x374] ;  /* 0x00006e80ff3777ac */ /* 0x000e620008000800 */
[----:B------:R-:W-:Y:S01]  /*55d0*/  UMOV UR53, URZ ;  /* 0x000000ff00357c82 */ /* 0x000fe20008000000 */
[----:B------:R-:W-:Y:S01]  /*55e0*/  UMOV UR52, URZ ;  /* 0x000000ff00347c82 */ /* 0x000fe20008000000 */
[----:B----4-:R-:W-:-:S02]  /*55f0*/  IMAD.IADD R37, R0, 0x1, R37 ;  /* 0x0000000100257824 */ /* 0x010fc400078e0225 */
[----:B-123--:R-:W-:-:S07]  /*5600*/  IMAD.U32 R0, RZ, RZ, UR4 ;  /* 0x00000004ff007e24 */ /* 0x00efce000f8e00ff */
.L_x_127:
[C---:B------:R-:W-:Y:S02]  /*5610*/  LEA R3, R91.reuse, UR47, 0x3 ;  /* 0x0000002f5b037c11 */ /* 0x040fe4000f8e18ff */
[----:B------:R-:W-:Y:S02]  /*5620*/  SHF.L.U32 R0, R94, 0x1f, RZ ;  /* 0x0000001f5e007819 */ /* 0x000fe400000006ff */
[----:B------:R-:W-:Y:S02]  /*5630*/  LEA R5, R91, UR47, 0x4 ;  /* 0x0000002f5b057c11 */ /* 0x000fe4000f8e20ff */
[----:B-1----:R-:W1:Y:S02]  /*5640*/  SYNCS.PHASECHK.TRANS64.TRYWAIT P0, [R3+URZ+0x70], R0 ;  /* 0x00007000030075a7 */ /* 0x002e6400080011ff */
[----:B-1----:R-:W-:Y:S05]  /*5650*/  @!P0 BRA `(.L_x_97) ;  /* 0x0000003400388947 */ /* 0x002fea0003800000 */
.L_x_170:
        /* <DEDUP_REMOVED lines=8> */
[----:B--2---:R-:W-:Y:S11]  /*56e0*/  LOP3.LUT P0, RZ, R6, 0x1, RZ, 0xc0, !PT ;  /* 0x0000000106ff7812 */ /* 0x004ff6000780c0ff */
[----:B------:R-:W-:Y:S02]  /*56f0*/  @!UPT UIADD3 URZ, UPT, UPT, URZ, URZ, URZ ;  /* 0x000000fffffff290 */ /* 0x000fe4000fffe0ff */
[----:B---3--:R-:W-:Y:S01]  /*5700*/  VOTEU.ANY UP1, P0 ;  /* 0x0000000000ff7886 */ /* 0x008fe20000020100 */
[----:B------:R-:W-:Y:S01]  /*5710*/  PLOP3.LUT P0, PT, PT, PT, UP1, 0x80, 0x8 ;  /* 0x000000000008781c */ /* 0x000fe20003f0f018 */
[----:B------:R-:W-:Y:S06]  /*5720*/  UP2UR UR4, UPR, URZ, 0x2 ;  /* 0x00000002ff047883 */ /* 0x000fec0008000000 */
[----:B------:R-:W-:Y:S06]  /*5730*/  IMAD.U32 R101, RZ, RZ, UR4 ;  /* 0x00000004ff657e24 */ /* 0x000fec000f8e00ff */
[----:B-1----:R-:W-:Y:S02]  /*5740*/  @P0 SHF.R.U32.HI R0, RZ, 0x10, R5 ;  /* 0x00000010ff000819 */ /* 0x002fe40000011605 */
        /* <DEDUP_REMOVED lines=12> */
[----:B------:R-:W2:Y:S01]  /*5810*/  LDCU UR12, c[0x0][0xb20] ;  /* 0x00016400ff0c77ac */ /* 0x000ea20008000800 */
[----:B------:R-:W-:Y:S02]  /*5820*/  UIMAD.WIDE.U32 UR4, UR55, UR59, URZ ;  /* 0x0000003b370472a5 */ /* 0x000fe4000f8e00ff */
[----:B------:R-:W-:Y:S02]  /*5830*/  UIMAD.WIDE.U32 UR6, UR62, UR56, URZ ;  /* 0x000000383e0672a5 */ /* 0x000fe4000f8e00ff */
[----:B------:R-:W-:Y:S02]  /*5840*/  UISETP.NE.AND UP0, UPT, UR58, 0x1, UPT ;  /* 0x000000013a00788c */ /* 0x000fe4000bf05270 */
[----:B------:R-:W-:Y:S02]  /*5850*/  UIMAD.WIDE.U32 UR8, UR37, UR59, URZ ;  /* 0x0000003b250872a5 */ /* 0x000fe4000f8e00ff */
[----:B------:R-:W-:Y:S02]  /*5860*/  UIMAD.WIDE.U32 UR10, UR38, UR56, URZ ;  /* 0x00000038260a72a5 */ /* 0x000fe4000f8e00ff */
[----:B------:R-:W-:Y:S02]  /*5870*/  UISETP.NE.AND UP1, UPT, UR41, 0x1, UPT ;  /* 0x000000012900788c */ /* 0x000fe4000bf25270 */
[----:B------:R-:W-:Y:S01]  /*5880*/  UISETP.NE.AND UP2, UPT, UR40, 0x1, UPT ;  /* 0x000000012800788c */ /* 0x000fe2000bf45270 */
[----:B------:R-:W-:Y:S02]  /*5890*/  UMOV UR4, UR5 ;  /* 0x0000000500047c82 */ /* 0x000fe40008000000 */
[----:B--2---:R-:W-:Y:S03]  /*58a0*/  USHF.R.U32.HI UR5, URZ, UR12, UR4 ;  /* 0x0000000cff057299 */ /* 0x004fe60008011604 */
[----:B------:R-:W-:Y:S02]  /*58b0*/  UMOV UR4, UR7 ;  /* 0x0000000700047c82 */ /* 0x000fe40008000000 */
[----:B------:R-:W-:Y:S02]  /*58c0*/  USHF.R.U32.HI UR7, URZ, UR57, UR4 ;  /* 0x00000039ff077299 */ /* 0x000fe40008011604 */
[----:B------:R-:W-:Y:S02]  /*58d0*/  USEL UR4, UR55, UR5, !UP0 ;  /* 0x0000000537047287 */ /* 0x000fe4000c000000 */
[----:B------:R-:W-:Y:S01]  /*58e0*/  USEL UR7, UR62, UR7, !UP1 ;  /* 0x000000073e077287 */ /* 0x000fe2000c800000 */
[----:B------:R-:W-:Y:S01]  /*58f0*/  UMOV UR5, UR9 ;  /* 0x0000000900057c82 */ /* 0x000fe20008000000 */
[----:B------:R-:W-:Y:S02]  /*5900*/  UIMAD.WIDE.U32 UR8, UR4, UR42, URZ ;  /* 0x0000002a040872a5 */ /* 0x000fe4000f8e00ff */
[----:B------:R-:W-:Y:S03]  /*5910*/  USHF.R.U32.HI UR6, URZ, UR12, UR5 ;  /* 0x0000000cff067299 */ /* 0x000fe60008011605 */
[----:B------:R-:W-:Y:S01]  /*5920*/  UMOV UR5, UR11 ;  /* 0x0000000b00057c82 */ /* 0x000fe20008000000 */
[----:B------:R-:W-:Y:S02]  /*5930*/  UIMAD.WIDE.U32 UR10, UR7, UR42, URZ ;  /* 0x0000002a070a72a5 */ /* 0x000fe4000f8e00ff */
[----:B------:R-:W-:Y:S02]  /*5940*/  USHF.R.U32.HI UR12, URZ, UR57, UR5 ;  /* 0x00000039ff0c7299 */ /* 0x000fe40008011605 */
[----:B------:R-:W-:Y:S01]  /*5950*/  USEL UR6, UR37, UR6, !UP0 ;  /* 0x0000000625067287 */ /* 0x000fe2000c000000 */
[----:B------:R-:W-:Y:S02]  /*5960*/  UMOV UR5, UR9 ;  /* 0x0000000900057c82 */ /* 0x000fe40008000000 */
[----:B------:R-:W-:Y:S01]  /*5970*/  UMOV UR10, UR11 ;  /* 0x0000000b000a7c82 */ /* 0x000fe20008000000 */
[----:B------:R-:W-:Y:S02]  /*5980*/  @UP2 USHF.R.U32.HI UR4, URZ, UR43, UR5 ;  /* 0x0000002bff042299 */ /* 0x000fe40008011605 */
[----:B------:R-:W-:Y:S02]  /*5990*/  @UP2 USHF.R.U32.HI UR7, URZ, UR43, UR10 ;  /* 0x0000002bff072299 */ /* 0x000fe4000801160a */
[----:B------:R-:W-:Y:S02]  /*59a0*/  UIMAD UR4, UR40, UR4, URZ ;  /* 0x00000004280472a4 */ /* 0x000fe4000f8e02ff */
[----:B------:R-:W-:Y:S02]  /*59b0*/  UIMAD.WIDE.U32 UR10, UR6, UR42, URZ ;  /* 0x0000002a060a72a5 */ /* 0x000fe4000f8e00ff */
[----:B------:R-:W-:Y:S02]  /*59c0*/  USEL UR5, UR38, UR12, !UP1 ;  /* 0x0000000c26057287 */ /* 0x000fe4000c800000 */
[----:B------:R-:W-:Y:S02]  /*59d0*/  UIMAD UR8, UR40, UR7, URZ ;  /* 0x00000007280872a4 */ /* 0x000fe4000f8e02ff */
[----:B------:R-:W-:Y:S03]  /*59e0*/  UISETP.GE.AND UP0, UPT, UR6, UR4, UPT ;  /* 0x000000040600728c */ /* 0x000fe6000bf06270 */
[----:B------:R-:W-:Y:S01]  /*59f0*/  UMOV UR4, UR11 ;  /* 0x0000000b00047c82 */ /* 0x000fe20008000000 */
[----:B------:R-:W-:Y:S02]  /*5a00*/  UISETP.GE.OR UP0, UPT, UR5, UR8, UP0 ;  /* 0x000000080500728c */ /* 0x000fe40008706670 */
[----:B------:R-:W-:Y:S02]  /*5a10*/  USHF.R.U32.HI UR4, URZ, UR43, UR4 ;  /* 0x0000002bff047299 */ /* 0x000fe40008011604 */
[----:B------:R-:W-:Y:S02]  /*5a20*/  UIMAD.WIDE.U32 UR8, UR5, UR42, URZ ;  /* 0x0000002a050872a5 */ /* 0x000fe4000f8e00ff */
[----:B------:R-:W-:Y:S02]  /*5a30*/  USEL UR11, UR6, UR4, !UP2 ;  /* 0x00000004060b7287 */ /* 0x000fe4000d000000 */
[----:B------:R-:W-:Y:S02]  /*5a40*/  UIADD3 UR8, UPT, UPT, -UR5, URZ, URZ ;  /* 0x000000ff05087290 */ /* 0x000fe4000fffe1ff */
[----:B------:R-:W-:Y:S01]  /*5a50*/  UIADD3 UR10, UPT, UPT, -UR11, URZ, URZ ;  /* 0x000000ff0b0a7290 */ /* 0x000fe2000fffe1ff */
[----:B------:R-:W-:Y:S01]  /*5a60*/  @!UP0 UMOV UR4, UR9 ;  /* 0x0000000900048c82 */ /* 0x000fe20008000000 */
[----:B------:R-:W-:Y:S02]  /*5a70*/  UIADD3 UR9, UPT, UPT, -UR6, URZ, URZ ;  /* 0x000000ff06097290 */ /* 0x000fe4000fffe1ff */
[----:B------:R-:W-:Y:S02]  /*5a80*/  @!UP0 USHF.R.U32.HI UR4, URZ, UR43, UR4 ;  /* 0x0000002bff048299 */ /* 0x000fe40008011604 */
[----:B------:R-:W-:Y:S02]  /*5a90*/  UIMAD UR10, UR40, UR10, UR6 ;  /* 0x0000000a280a72a4 */ /* 0x000fe4000f8e0206 */
[----:B------:R-:W-:Y:S04]  /*5aa0*/  @!UP0 USEL UR4, UR5, UR4, !UP2 ;  /* 0x0000000405048287 */ /* 0x000fe8000d000000 */
[----:B------:R-:W-:Y:S02]  /*5ab0*/  @!UP0 UIMAD UR10, UR7, UR10, UR4 ;  /* 0x0000000a070a82a4 */ /* 0x000fe4000f8e0204 */
[----:B------:R-:W-:Y:S02]  /*5ac0*/  @!UP0 UIADD3 UR11, UPT, UPT, UR11, -UR4, URZ ;  /* 0x800000040b0b8290 */ /* 0x000fe4000fffe0ff */
[----:B------:R-:W-:Y:S02]  /*5ad0*/  UIMAD UR7, UR41, UR8, UR38 ;  /* 0x00000008290772a4 */ /* 0x000fe4000f8e0226 */
[----:B------:R-:W-:Y:S02]  /*5ae0*/  @!UP0 UIMAD UR6, UR11, UR40, UR5 ;  /* 0x000000280b0682a4 */ /* 0x000fe4000f8e0205 */
[----:B------:R-:W-:Y:S01]  /*5af0*/  UIMAD UR4, UR58, UR9, UR37 ;  /* 0x000000093a0472a4 */ /* 0x000fe2000f8e0225 */
[----:B------:R-:W-:Y:S02]  /*5b00*/  @!UP0 UMOV UR5, UR10 ;  /* 0x0000000a00058c82 */ /* 0x000fe40008000000 */
[----:B------:R-:W-:Y:S02]  /*5b10*/  UIMAD UR38, UR5, UR41, UR7 ;  /* 0x00000029052672a4 */ /* 0x000fe4000f8e0207 */
[----:B------:R-:W-:Y:S11]  /*5b20*/  UIMAD UR37, UR6, UR58, UR4 ;  /* 0x0000003a062572a4 */ /* 0x000ff6000f8e0204 */
[----:B------:R-:W-:Y:S01]  /*5b30*/  @!UPT UIADD3 URZ, UPT, UPT, URZ, URZ, URZ ;  /* 0x000000fffffff290 */ /* 0x000fe2000fffe0ff */
.L_x_98:
[----:B------:R-:W-:Y:S01]  /*5b40*/  UISETP.NE.AND UP0, UPT, UR39, 0x1, UPT ;  /* 0x000000012700788c */ /* 0x000fe2000bf05270 */
[----:B------:R-:W-:Y:S01]  /*5b50*/  IADD3 R91, PT, PT, R91, 0x1, RZ ;  /* 0x000000015b5b7810 */ /* 0x000fe20007ffe0ff */
[----:B------:R-:W-:Y:S02]  /*5b60*/  UIADD3 UR11, UPT, UPT, UR47, 0x200, URZ ;  /* 0x000002002f0b7890 */ /* 0x000fe4000fffe0ff */
[----:B------:R-:W-:Y:S02]  /*5b70*/  USHF.L.U32 UR50, UR25, 0x7, URZ ;  /* 0x0000000719327899 */ /* 0x000fe400080006ff */
[----:B------:R-:W-:Y:S05]  /*5b80*/  USHF.L.U32 UR49, UR32, 0x6, URZ ;  /* 0x0000000620317899 */ /* 0x000fea00080006ff */
[----:B------:R-:W2:Y:S01]  /*5b90*/  @!UP0 LDCU.128 UR12, c[0x0][0xb10] ;  /* 0x00016200ff0c87ac */ /* 0x000ea20008000c00 */
[----:B------:R-:W3:Y:S01]  /*5ba0*/  @!UP0 LDCU UR5, c[0x0][0xb0c] ;  /* 0x00016180ff0587ac */ /* 0x000ee20008000800 */
[----:B------:R-:W4:Y:S01]  /*5bb0*/  @!UP0 LDCU UR10, c[0x0][0xb20] ;  /* 0x00016400ff0a87ac */ /* 0x000f220008000800 */
[----:B--2---:R-:W-:Y:S02]  /*5bc0*/  UIMAD.WIDE.U32 UR8, UR38, UR12, URZ ;  /* 0x0000000c260872a5 */ /* 0x004fe4000f8e00ff */
[----:B------:R-:W-:Y:S02]  /*5bd0*/  UIMAD.WIDE.U32 UR6, UR37, UR15, URZ ;  /* 0x0000000f250672a5 */ /* 0x000fe4000f8e00ff */
[----:B------:R-:W-:Y:S03]  /*5be0*/  @!UP0 UISETP.NE.AND UP1, UPT, UR14, 0x1, UPT ;  /* 0x000000010e00888c */ /* 0x000fe6000bf25270 */
[----:B------:R-:W-:Y:S01]  /*5bf0*/  @!UP0 UMOV UR4, UR9 ;  /* 0x0000000900048c82 */ /* 0x000fe20008000000 */
[----:B---3--:R-:W-:Y:S02]  /*5c00*/  @!UP0 UISETP.NE.AND UP2, UPT, UR5, 0x1, UPT ;  /* 0x000000010500888c */ /* 0x008fe4000bf45270 */
[----:B------:R-:W-:Y:S01]  /*5c10*/  @!UP0 USHF.R.U32.HI UR4, URZ, UR13, UR4 ;  /* 0x0000000dff048299 */ /* 0x000fe20008011604 */
[----:B------:R-:W-:Y:S02]  /*5c20*/  @!UP0 UMOV UR6, UR7 ;  /* 0x0000000700068c82 */ /* 0x000fe40008000000 */
[----:B----4-:R-:W-:Y:S02]  /*5c30*/  @!UP0 USHF.R.U32.HI UR6, URZ, UR10, UR6 ;  /* 0x0000000aff068299 */ /* 0x010fe40008011606 */
[----:B------:R-:W-:Y:S02]  /*5c40*/  @!UP0 USEL UR7, UR38, UR4, !UP2 ;  /* 0x0000000426078287 */ /* 0x000fe4000d000000 */
[----:B------:R-:W-:Y:S04]  /*5c50*/  @!UP0 USEL UR6, UR37, UR6, !UP1 ;  /* 0x0000000625068287 */ /* 0x000fe8000c800000 */
[----:B------:R-:W-:Y:S02]  /*5c60*/  @!UP0 UIADD3 UR4, UPT, UPT, -UR7, UR6, URZ ;  /* 0x0000000607048290 */ /* 0x000fe4000fffe1ff */
[----:B------:R-:W-:Y:S02]  /*5c70*/  @!UP0 UIADD3 UR6, UPT, UPT, UR7, -UR6, URZ ;  /* 0x8000000607068290 */ /* 0x000fe4000fffe0ff */
[----:B------:R-:W-:Y:S02]  /*5c80*/  @!UP0 UIMAD UR38, UR4, UR5, UR38 ;  /* 0x00000005042682a4 */ /* 0x000fe4000f8e0226 */
[----:B------:R-:W-:Y:S02]  /*5c90*/  @!UP0 UIMAD UR37, UR6, UR14, UR37 ;  /* 0x0000000e062582a4 */ /* 0x000fe4000f8e0225 */
[----:B------:R-:W-:Y:S09]  /*5ca0*/  ULOP3.LUT UP0, URZ, UR11, 0x1b0, URZ, 0xc0, !UPT ;  /* 0x000001b00bff7892 */ /* 0x000ff2000f80c0ff */
[----:B------:R-:W-:Y:S05]  /*5cb0*/  BRA.U !UP0, `(.L_x_99) ;  /* 0x00000001087c7547 */ /* 0x000fea000b800000 */
[----:B------:R-:W2:Y:S01]  /*5cc0*/  LDCU.64 UR8, c[0x4][0x80] ;  /* 0x01001000ff0877ac */ /* 0x000ea20008000a00 */
[----:B------:R-:W-:Y:S01]  /*5cd0*/  MOV R2, 0x0 ;  /* 0x0000000000027802 */ /* 0x000fe20000000f00 */
[----:B------:R-:W-:Y:S02]  /*5ce0*/  HFMA2 R12, -RZ, RZ, 0, 5.9604644775390625e-08 ;  /* 0x00000001ff0c7431 */ /* 0x000fe400000001ff */
[----:B------:R-:W-:Y:S01]  /*5cf0*/  IMAD.MOV.U32 R8, RZ, RZ, 0x70 ;  /* 0x00000070ff087424 */ /* 0x000fe200078e00ff */
[----:B------:R3:W4:Y:S01]  /*5d00*/  LDC.64 R14, c[0x4][R2] ;  /* 0x01000000020e7b82 */ /* 0x0007220000000a00 */
[----:B------:R-:W1:Y:S01]  /*5d10*/  LDCU.64 UR6, c[0x4][0x88] ;  /* 0x01001100ff0677ac */ /* 0x000e620008000a00 */
[----:B------:R-:W-:Y:S01]  /*5d20*/  IMAD.MOV.U32 R13, RZ, RZ, RZ ;  /* 0x000000ffff0d7224 */ /* 0x000fe200078e00ff */
[----:B------:R-:W1:Y:S01]  /*5d30*/  LDCU.64 UR4, c[0x4][0x8] ;  /* 0x01000100ff0477ac */ /* 0x000e620008000a00 */
[----:B--2---:R-:W-:Y:S01]  /*5d40*/  MOV R5, UR9 ;  /* 0x0000000900057c02 */ /* 0x004fe20008000f00 */
[----:B------:R-:W-:Y:S01]  /*5d50*/  IMAD.U32 R4, RZ, RZ, UR8 ;  /* 0x00000008ff047e24 */ /* 0x000fe2000f8e00ff */
[----:B-1----:R-:W-:Y:S01]  /*5d60*/  MOV R7, UR7 ;  /* 0x0000000700077c02 */ /* 0x002fe20008000f00 */
[----:B------:R-:W-:Y:S01]  /*5d70*/  IMAD.U32 R6, RZ, RZ, UR6 ;  /* 0x00000006ff067e24 */ /* 0x000fe2000f8e00ff */
[----:B------:R-:W-:Y:S01]  /*5d80*/  MOV R11, UR5 ;  /* 0x00000005000b7c02 */ /* 0x000fe20008000f00 */
[----:B------:R-:W-:Y:S02]  /*5d90*/  IMAD.U32 R10, RZ, RZ, UR4 ;  /* 0x00000004ff0a7e24 */ /* 0x000fe4000f8e00ff */
[----:B------:R-:W-:Y:S07]  /*5da0*/  LEPC R20, `(.L_x_100) ;  /* 0x000000001014794e */ /* 0x000fee0000000000 */
[----:B---345:R-:W-:Y:S05]  /*5db0*/  CALL.ABS.NOINC R14 ;  /* 0x000000000e007343 */ /* 0x038fea0003c00000 */
.L_x_100:
[----:B------:R-:W1:Y:S01]  /*5dc0*/  LDCU.64 UR8, c[0x4][0x80] ;  /* 0x01001000ff0877ac */ /* 0x000e620008000a00 */
[----:B------:R-:W2:Y:S01]  /*5dd0*/  LDC.64 R2, c[0x4][R2] ;  /* 0x0100000002027b82 */ /* 0x000ea20000000a00 */
[----:B------:R-:W-:Y:S02]  /*5de0*/  HFMA2 R12, -RZ, RZ, 0, 5.9604644775390625e-08 ;  /* 0x00000001ff0c7431 */ /* 0x000fe400000001ff */
[----:B------:R-:W-:Y:S02]  /*5df0*/  IMAD.MOV.U32 R8, RZ, RZ, 0x70 ;  /* 0x00000070ff087424 */ /* 0x000fe400078e00ff */
[----:B------:R-:W-:Y:S01]  /*5e00*/  IMAD.MOV.U32 R13, RZ, RZ, RZ ;  /* 0x000000ffff0d7224 */ /* 0x000fe200078e00ff */
[----:B------:R-:W3:Y:S01]  /*5e10*/  LDCU.64 UR6, c[0x4][0x88] ;  /* 0x01001100ff0677ac */ /* 0x000ee20008000a00 */
[----:B------:R-:W4:Y:S01]  /*5e20*/  LDCU.64 UR4, c[0x4][0x8] ;  /* 0x01000100ff0477ac */ /* 0x000f220008000a00 */
[----:B-1----:R-:W-:Y:S02]  /*5e30*/  MOV R4, UR8 ;  /* 0x0000000800047c02 */ /* 0x002fe40008000f00 */
[----:B------:R-:W-:Y:S02]  /*5e40*/  MOV R5, UR9 ;  /* 0x0000000900057c02 */ /* 0x000fe40008000f00 */
[----:B---3--:R-:W-:Y:S01]  /*5e50*/  MOV R7, UR7 ;  /* 0x0000000700077c02 */ /* 0x008fe20008000f00 */
[----:B------:R-:W-:Y:S01]  /*5e60*/  IMAD.U32 R6, RZ, RZ, UR6 ;  /* 0x00000006ff067e24 */ /* 0x000fe2000f8e00ff */
[----:B----4-:R-:W-:Y:S01]  /*5e70*/  MOV R11, UR5 ;  /* 0x00000005000b7c02 */ /* 0x010fe20008000f00 */
[----:B------:R-:W-:Y:S02]  /*5e80*/  IMAD.U32 R10, RZ, RZ, UR4 ;  /* 0x00000004ff0a7e24 */ /* 0x000fe4000f8e00ff */
[----:B------:R-:W-:Y:S07]  /*5e90*/  LEPC R20, `(.L_x_99) ;  /* 0x000000001014794e */ /* 0x000fee0000000000 */
[----:B--2---:R-:W-:Y:S05]  /*5ea0*/  CALL.ABS.NOINC R2 ;  /* 0x0000000002007343 */ /* 0x004fea0003c00000 */
.L_x_99:
[----:B------:R-:W-:Y:S02]  /*5eb0*/  R2UR UR6, R88 ;  /* 0x00000000580672ca */ /* 0x000fe400000e0000 */
[----:B------:R-:W-:Y:S02]  /*5ec0*/  R2UR UR5, R100 ;  /* 0x00000000640572ca */ /* 0x000fe400000e0000 */
[----:B------:R-:W-:Y:S02]  /*5ed0*/  R2UR UR4, R99 ;  /* 0x00000000630472ca */ /* 0x000fe400000e0000 */
[----:B------:R-:W-:Y:S02]  /*5ee0*/  ISETP.NE.U32.AND P4, PT, R78, RZ, PT ;  /* 0x000000ff4e00720c */ /* 0x000fe40003f85070 */
[----:B------:R-:W-:Y:S02]  /*5ef0*/  ISETP.NE.U32.AND P2, PT, RZ, UR60, PT ;  /* 0x0000003cff007c0c */ /* 0x000fe4000bf45070 */
[----:B------:R-:W-:Y:S02]  /*5f00*/  ISETP.NE.AND.EX P4, PT, R79, RZ, PT, P4 ;  /* 0x000000ff4f00720c */ /* 0x000fe40003f85340 */
[----:B------:R-:W-:Y:S01]  /*5f10*/  ISETP.NE.AND.EX P2, PT, RZ, UR61, PT, P2 ;  /* 0x0000003dff007c0c */ /* 0x000fe2000bf45320 */
[----:B------:R-:W-:Y:S02]  /*5f20*/  UISETP.NE.AND UP2, UPT, UR6, URZ, UPT ;  /* 0x000000ff0600728c */ /* 0x000fe4000bf45270 */
[----:B------:R-:W-:Y:S04]  /*5f30*/  UISETP.NE.U32.AND UP0, UPT, UR5, URZ, UPT ;  /* 0x000000ff0500728c */ /* 0x000fe8000bf05070 */
[----:B------:R-:W-:Y:S01]  /*5f40*/  UISETP.NE.AND.EX UP1, UPT, UR4, URZ, UPT, UP0 ;  /* 0x000000ff0400728c */ /* 0x000fe2000bf25300 */
[----:B------:R-:W-:Y:S01]  /*5f50*/  PLOP3.LUT P1, PT, PT, PT, UP2, 0x80, 0x8 ;  /* 0x000000000008781c */ /* 0x000fe20003f2f028 */
[----:B------:R-:W-:Y:S03]  /*5f60*/  UPLOP3.LUT UP0, UPT, UPT, UPT, UPT, 0x40, 0x4 ;  /* 0x000000000004789c */ /* 0x000fe60003f0e870 */
[----:B------:R-:W-:Y:S06]  /*5f70*/  @UP2 UPLOP3.LUT UP0, UPT, UPT, UPT, UP1, 0x80, 0x8 ;  /* 0x000000000008289c */ /* 0x000fec0003f0f010 */
[----:B------:R-:W-:Y:S01]  /*5f80*/  PLOP3.LUT P0, PT, PT, PT, UP0, 0x80, 0x8 ;  /* 0x000000000008781c */ /* 0x000fe20003f0f008 */
[----:B------:R-:W-:Y:S01]  /*5f90*/  @!UPT UIADD3 URZ, UPT, UPT, URZ, URZ, URZ ;  /* 0x000000fffffff290 */ /* 0x000fe2000fffe0ff */
[----:B------:R-:W-:Y:S11]  /*5fa0*/  BRA.U !UP1, `(.L_x_101) ;  /* 0x0000000109407547 */ /* 0x000ff6000b800000 */
[----:B------:R-:W-:Y:S01]  /*5fb0*/  UISETP.NE.U32.AND UP0, UPT, UR60, URZ, UPT ;  /* 0x000000ff3c00728c */ /* 0x000fe2000bf05070 */
[----:B------:R-:W-:Y:S01]  /*5fc0*/  R2UR UR6, R100 ;  /* 0x00000000640672ca */ /* 0x000fe200000e0000 */
[----:B------:R-:W2:Y:S01]  /*5fd0*/  LDCU.64 UR8, c[0x0][0x358] ;  /* 0x00006b00ff0877ac */ /* 0x000ea20008000a00 */
[----:B------:R-:W-:Y:S02]  /*5fe0*/  HFMA2 R84, -RZ, RZ, 0, 5.9604644775390625e-08 ;  /* 0x00000001ff547431 */ /* 0x000fe400000001ff */
[----:B-1----:R-:W-:Y:S01]  /*5ff0*/  IMAD.MOV.U32 R0, RZ, RZ, 0x1 ;  /* 0x00000001ff007424 */ /* 0x002fe200078e00ff */
[----:B------:R-:W-:Y:S06]  /*6000*/  UISETP.NE.AND.EX UP0, UPT, UR61, URZ, UPT, UP0 ;  /* 0x000000ff3d00728c */ /* 0x000fec000bf05300 */
[----:B------:R-:W-:Y:S05]  /*6010*/  PLOP3.LUT P3, PT, PT, PT, UP0, 0x80, 0x8 ;  /* 0x000000000008781c */ /* 0x000fea0003f6f008 */
[----:B------:R-:W1:Y:S01]  /*6020*/  @UP0 LDCU.64 UR4, c[0x0][0x888] ;  /* 0x00011100ff0407ac */ /* 0x000e620008000a00 */
[----:B------:R-:W-:Y:S07]  /*6030*/  @UP0 UIMAD UR6, UR36, UR6, URZ ;  /* 0x00000006240602a4 */ /* 0x000fee000f8e02ff */
[----:B------:R-:W-:Y:S01]  /*6040*/  @!P3 PRMT R84, R0, 0x7610, R84 ;  /* 0x000076100054b816 */ /* 0x000fe20000000054 */
[----:B-1----:R-:W-:Y:S06]  /*6050*/  @UP0 UIMAD.WIDE UR4, UR6, 0x4, UR4 ;  /* 0x00000004060408a5 */ /* 0x002fec000f8e0204 */
[----:B------:R-:W-:Y:S02]  /*6060*/  IMAD.U32 R2, RZ, RZ, UR4 ;  /* 0x00000004ff027e24 */ /* 0x000fe4000f8e00ff */
[----:B------:R-:W-:Y:S03]  /*6070*/  IMAD.U32 R3, RZ, RZ, UR5 ;  /* 0x00000005ff037e24 */ /* 0x000fe6000f8e00ff */
[----:B------:R-:W1:Y:S02]  /*6080*/  @!UP0 LDCU UR4, c[0x0][0x880] ;  /* 0x00011000ff0487ac */ /* 0x000e640008000800 */
[----:B--2--5:R2:W5:Y:S02]  /*6090*/  @P3 LDG.E R41, desc[UR8][R2.64] ;  /* 0x0000000802293981 */ /* 0x024564000c1e1900 */
[----:B-12---:R-:W-:Y:S02]  /*60a0*/  @!P3 MOV R41, UR4 ;  /* 0x000000040029bc02 */ /* 0x006fe40008000f00 */
.L_x_101:
[----:B------:R-:W-:Y:S05]  /*60b0*/  @!P4 BRA `(.L_x_102) ;  /* 0x000000000024c947 */ /* 0x000fea0003800000 */
[----:B------:R-:W-:Y:S01]  /*60c0*/  ISETP.NE.U32.AND P3, PT, R76, RZ, PT ;  /* 0x000000ff4c00720c */ /* 0x000fe20003f65070 */
[----:B------:R-:W2:Y:S03]  /*60d0*/  LDCU.64 UR4, c[0x0][0x358] ;  /* 0x00006b00ff0477ac */ /* 0x000ea60008000a00 */
[----:B------:R-:W-:Y:S11]  /*60e0*/  ISETP.NE.AND.EX P3, PT, R77, RZ, PT, P3 ;  /* 0x000000ff4d00720c */ /* 0x000ff60003f65330 */
[----:B------:R-:W-:Y:S02]  /*60f0*/  @!UPT UIADD3 URZ, UPT, UPT, URZ, URZ, URZ ;  /* 0x000000fffffff290 */ /* 0x000fe4000fffe0ff */
[----:B------:R-:W3:Y:S01]  /*6100*/  @P3 LDC.64 R2, c[0x0][0x8a8] ;  /* 0x00022a00ff023b82 */ /* 0x000ee20000000a00 */
[----:B-1----:R-:W-:Y:S04]  /*6110*/  @P3 IMAD R0, R78, UR36, RZ ;  /* 0x000000244e003c24 */ /* 0x002fe8000f8e02ff */
[----:B---3--:R-:W-:Y:S05]  /*6120*/  @P3 IMAD.WIDE R2, R0, 0x4, R2 ;  /* 0x0000000400023825 */ /* 0x008fea00078e0202 */
[----:B--2--5:R2:W5:Y:S02]  /*6130*/  @P3 LDG.E R38, desc[UR4][R2.64] ;  /* 0x0000000402263981 */ /* 0x024564000c1e1900 */
[----:B--2---:R-:W3:Y:S02]  /*6140*/  @!P3 LDC R38, c[0x0][0x8a0] ;  /* 0x00022800ff26bb82 */ /* 0x004ee40000000800 */
.L_x_102:
[----:B-----5:R-:W-:Y:S01]  /*6150*/  FSETP.NEU.AND P3, PT, R41, RZ, PT ;  /* 0x000000ff2900720b */ /* 0x020fe20003f6d000 */
[----:B------:R-:W-:Y:S01]  /*6160*/  ULOP3.LUT UR4, UR54, 0x1, URZ, 0x3c, !UPT ;  /* 0x0000000136047892 */ /* 0x000fe2000f8e3cff */
[----:B------:R-:W-:Y:S01]  /*6170*/  SEL R4, RZ, 0xffffffff, P2 ;  /* 0xffffffffff047807 */ /* 0x000fe20001000000 */
[----:B------:R-:W-:Y:S01]  /*6180*/  IMAD.U32 R108, RZ, RZ, UR46 ;  /* 0x0000002eff6c7e24 */ /* 0x000fe2000f8e00ff */
[----:B------:R-:W-:Y:S01]  /*6190*/  @P1 LOP3.LUT P2, RZ, R84, 0xff, RZ, 0xc0, !PT ;  /* 0x000000ff54ff1812 */ /* 0x000fe2000784c0ff */
[----:B------:R-:W-:Y:S01]  /*61a0*/  IMAD.SHL.U32 R81, R93, 0x10, RZ ;  /* 0x000000105d517824 */ /* 0x000fe200078e00ff */
[----:B------:R-:W-:Y:S01]  /*61b0*/  @P1 SEL R3, RZ, 0xffffffff, P3 ;  /* 0xffffffffff031807 */ /* 0x000fe20001800000 */
[----:B------:R-:W-:Y:S01]  /*61c0*/  IMAD.U32 R109, RZ, RZ, UR4 ;  /* 0x00000004ff6d7e24 */ /* 0x000fe2000f8e00ff */
[----:B------:R-:W-:Y:S01]  /*61d0*/  LEA R89, R36, UR47, 0x3 ;  /* 0x0000002f24597c11 */ /* 0x000fe2000f8e18ff */
[----:B------:R-:W-:Y:S01]  /*61e0*/  IMAD.SHL.U32 R108, R108, 0x2000, RZ ;  /* 0x000020006c6c7824 */ /* 0x000fe200078e00ff */
[----:B------:R-:W-:Y:S01]  /*61f0*/  @P0 SEL R3, R4, R3, !P2 ;  /* 0x0000000304030207 */ /* 0x000fe20005000000 */
[----:B------:R-:W-:Y:S01]  /*6200*/  IMAD.SHL.U32 R80, R92, 0x10, RZ ;  /* 0x000000105c507824 */ /* 0x000fe200078e00ff */
[----:B------:R-:W-:Y:S01]  /*6210*/  SHF.L.U32 R2, R95, 0x1f, RZ ;  /* 0x0000001f5f027819 */ /* 0x000fe200000006ff */
[----:B------:R-:W-:Y:S01]  /*6220*/  IMAD.IADD R82, R97, 0x1, R108 ;  /* 0x0000000161527824 */ /* 0x000fe200078e026c */
[----:B------:R-:W-:Y:S01]  /*6230*/  @P1 LOP3.LUT R3, R3, 0x1, RZ, 0xc0, !PT ;  /* 0x0000000103031812 */ /* 0x000fe200078ec0ff */
[----:B------:R-:W-:Y:S01]  /*6240*/  BSSY B1, `(.L_x_103) ;  /* 0x0000039000017945 */ /* 0x000fe20003800000 */
[----:B------:R-:W-:Y:S01]  /*6250*/  PLOP3.LUT P2, PT, PT, PT, UP1, 0x80, 0x8 ;  /* 0x000000000008781c */ /* 0x000fe20003f4f018 */
[----:B------:R-:W-:Y:S01]  /*6260*/  IMAD.IADD R83, R82, 0x1, R81 ;  /* 0x0000000152537824 */ /* 0x000fe200078e0251 */
[----:B------:R-:W-:Y:S01]  /*6270*/  ISETP.NE.U32.OR P5, PT, R3, 0x1, !P1 ;  /* 0x000000010300780c */ /* 0x000fe20004fa5470 */
[----:B------:R-:W-:Y:S01]  /*6280*/  IMAD.U32 R3, RZ, RZ, UR46 ;  /* 0x0000002eff037e24 */ /* 0x000fe2000f8e00ff */
[----:B------:R-:W-:Y:S01]  /*6290*/  LOP3.LUT P4, R90, R84, 0xff, RZ, 0xc0, !PT ;  /* 0x000000ff545a7812 */ /* 0x000fe2000788c0ff */
[----:B------:R-:W-:Y:S01]  /*62a0*/  IMAD.MOV.U32 R103, RZ, RZ, 0x1 ;  /* 0x00000001ff677424 */ /* 0x000fe200078e00ff */
[----:B------:R-:W-:Y:S01]  /*62b0*/  P2R R102, PR, RZ, 0x20 ;  /* 0x00000020ff667803 */ /* 0x000fe20000000000 */
[----:B------:R-:W-:Y:S01]  /*62c0*/  IMAD R39, R36, 0x40, R37 ;  /* 0x0000004024277824 */ /* 0x000fe200078e0225 */
[----:B-1----:R-:W-:Y:S01]  /*62d0*/  LEA R0, R3, UR47, 0x3 ;  /* 0x0000002f03007c11 */ /* 0x002fe2000f8e18ff */
[----:B------:R-:W-:Y:S01]  /*62e0*/  IMAD.U32 R110, RZ, RZ, UR46 ;  /* 0x0000002eff6e7e24 */ /* 0x000fe2000f8e00ff */
[----:B------:R-:W-:Y:S02]  /*62f0*/  SEL R3, RZ, 0xffffffff, P3 ;  /* 0xffffffffff037807 */ /* 0x000fe40001800000 */
[----:B------:R-:W-:Y:S02]  /*6300*/  CS2R R74, SRZ ;  /* 0x00000000004a7805 */ /* 0x000fe4000001ff00 */
[----:B------:R-:W-:Y:S02]  /*6310*/  CS2R R72, SRZ ;  /* 0x0000000000487805 */ /* 0x000fe4000001ff00 */
[----:B------:R-:W-:Y:S02]  /*6320*/  CS2R R66, SRZ ;  /* 0x0000000000427805 */ /* 0x000fe4000001ff00 */
[----:B------:R-:W-:Y:S02]  /*6330*/  @P2 SEL R3, R4, R3, !P4 ;  /* 0x0000000304032207 */ /* 0x000fe40006000000 */
[----:B------:R-:W-:Y:S02]  /*6340*/  CS2R R64, SRZ ;  /* 0x0000000000407805 */ /* 0x000fe4000001ff00 */
[----:B------:R-:W-:Y:S02]  /*6350*/  @P5 SHF.L.U32 R5, R109, 0x1f, RZ ;  /* 0x0000001f6d055819 */ /* 0x000fe400000006ff */
[----:B------:R-:W-:Y:S02]  /*6360*/  CS2R R58, SRZ ;  /* 0x00000000003a7805 */ /* 0x000fe4000001ff00 */
[----:B------:R-:W-:Y:S02]  /*6370*/  LOP3.LUT R3, R3, 0x1, RZ, 0xc0, !PT ;  /* 0x0000000103037812 */ /* 0x000fe400078ec0ff */
[----:B------:R-:W-:Y:S01]  /*6380*/  CS2R R56, SRZ ;  /* 0x0000000000387805 */ /* 0x000fe2000001ff00 */
[----:B------:R-:W1:Y:S01]  /*6390*/  @P5 SYNCS.PHASECHK.TRANS64.TRYWAIT P1, [R0+URZ+0x30], R5 ;  /* 0x00003005000055a7 */ /* 0x000e6200080211ff */
[----:B------:R-:W-:Y:S02]  /*63a0*/  CS2R R50, SRZ ;  /* 0x0000000000327805 */ /* 0x000fe4000001ff00 */
[----:B------:R-:W-:Y:S02]  /*63b0*/  ISETP.NE.U32.AND P2, PT, R3, 0x1, PT ;  /* 0x000000010300780c */ /* 0x000fe40003f45070 */
[----:B------:R-:W-:Y:S01]  /*63c0*/  CS2R R48, SRZ ;  /* 0x0000000000307805 */ /* 0x000fe2000001ff00 */
[----:B------:R-:W-:Y:S01]  /*63d0*/  IMAD.IADD R47, R82, 0x1, R80 ;  /* 0x00000001522f7824 */ /* 0x000fe200078e0250 */
[----:B------:R-:W-:Y:S01]  /*63e0*/  P2R R111, PR, RZ, 0x4 ;  /* 0x00000004ff6f7803 */ /* 0x000fe20000000000 */
[----:B------:R-:W-:Y:S01]  /*63f0*/  IMAD.IADD R46, R96, 0x1, R83 ;  /* 0x00000001602e7824 */ /* 0x000fe200078e0253 */
[----:B------:R2:W4:Y:S01]  /*6400*/  SYNCS.PHASECHK.TRANS64.TRYWAIT P0, [R89+URZ+0x90], R2 ;  /* 0x00009002590075a7 */ /* 0x00052200080011ff */
[----:B-1----:R-:W-:Y:S01]  /*6410*/  @P5 SEL R103, RZ, 0x1, !P1 ;  /* 0x00000001ff675807 */ /* 0x002fe20004800000 */
[----:B--2---:R-:W-:Y:S06]  /*6420*/  @!P5 BRA `(.L_x_104) ;  /* 0x000000000068d947 */ /* 0x004fec0003800000 */
[----:B------:R-:W-:Y:S01]  /*6430*/  ISETP.NE.AND P1, PT, R103, RZ, PT ;  /* 0x000000ff6700720c */ /* 0x000fe20003f25270 */
[----:B------:R-:W-:Y:S01]  /*6440*/  BSSY B0, `(.L_x_105) ;  /* 0x000000d000007945 */ /* 0x000fe20003800000 */
[----:B------:R-:W-:Y:S02]  /*6450*/  CS2R R50, SRZ ;  /* 0x0000000000327805 */ /* 0x000fe4000001ff00 */
[----:B------:R-:W-:Y:S02]  /*6460*/  CS2R R48, SRZ ;  /* 0x0000000000307805 */ /* 0x000fe4000001ff00 */
[----:B------:R-:W-:Y:S02]  /*6470*/  CS2R R58, SRZ ;  /* 0x00000000003a7805 */ /* 0x000fe4000001ff00 */
[----:B------:R-:W-:Y:S02]  /*6480*/  CS2R R56, SRZ ;  /* 0x0000000000387805 */ /* 0x000fe4000001ff00 */
[----:B------:R-:W-:Y:S02]  /*6490*/  CS2R R66, SRZ ;  /* 0x0000000000427805 */ /* 0x000fe4000001ff00 */
[----:B------:R-:W-:Y:S02]  /*64a0*/  CS2R R64, SRZ ;  /* 0x0000000000407805 */ /* 0x000fe4000001ff00 */
[----:B------:R-:W-:Y:S02]  /*64b0*/  CS2R R74, SRZ ;  /* 0x00000000004a7805 */ /* 0x000fe4000001ff00 */
[----:B------:R-:W-:Y:S01]  /*64c0*/  CS2R R72, SRZ ;  /* 0x0000000000487805 */ /* 0x000fe2000001ff00 */
[----:B------:R-:W-:Y:S06]  /*64d0*/  @P1 BRA `(.L_x_106) ;  /* 0x00000000000c1947 */ /* 0x000fec0003800000 */
[----:B------:R-:W-:Y:S04]  /*64e0*/  SHF.L.U32 R3, R109, 0x1f, RZ ;  /* 0x0000001f6d037819 */ /* 0x000fe800000006ff */
[----:B------:R-:W1:Y:S02]  /*64f0*/  SYNCS.PHASECHK.TRANS64.TRYWAIT P1, [R0+URZ+0x30], R3 ;  /* 0x00003003000075a7 */ /* 0x000e6400080211ff */
[----:B-1----:R-:W-:Y:S05]  /*6500*/  @!P1 BRA `(.L_x_107) ;  /* 0x0000002400a09947 */ /* 0x002fea0003800000 */
.L_x_106:
[----:B------:R-:W-:Y:S05]  /*6510*/  BSYNC B0 ;  /* 0x0000000000007941 */ /* 0x000fea0003800000 */
.L_x_105:
[----:B------:R-:W-:Y:S01]  /*6520*/  ISETP.NE.AND P1, PT, R111, RZ, PT ;  /* 0x000000ff6f00720c */ /* 0x000fe20003f25270 */
[----:B------:R-:W-:Y:S04]  /*6530*/  UIADD3 UR4, UPT, UPT, UR46, 0x1, URZ ;  /* 0x000000012e047890 */ /* 0x000fe8000fffe0ff */
[----:B------:R-:W-:Y:S04]  /*6540*/  UISETP.NE.AND UP0, UPT, UR4, 0x3, UPT ;  /* 0x000000030400788c */ /* 0x000fe8000bf05270 */
[----:B------:R-:W-:Y:S02]  /*6550*/  USEL UR5, URZ, 0x1, UP0 ;  /* 0x00000001ff057887 */ /* 0x000fe40008000000 */
[----:B------:R-:W-:Y:S02]  /*6560*/  USEL UR4, UR4, URZ, UP0 ;  /* 0x000000ff04047287 */ /* 0x000fe40008000000 */
[----:B------:R2:W1:Y:S02]  /*6570*/  @P1 LDS.128 R48, [R82] ;  /* 0x0000000052301984 */ /* 0x0004640000000c00 */
[----:B------:R-:W-:Y:S02]  /*6580*/  LOP3.LUT R109, R109, UR5, RZ, 0x3c, !PT ;  /* 0x000000056d6d7c12 */ /* 0x000fe4000f8e3cff */
[----:B------:R2:W1:Y:S01]  /*6590*/  @P1 LDS.128 R56, [R83+0x10] ;  /* 0x0000100053381984 */ /* 0x0004620000000c00 */
[----:B------:R-:W-:Y:S03]  /*65a0*/  IMAD.U32 R110, RZ, RZ, UR4 ;  /* 0x00000004ff6e7e24 */ /* 0x000fe6000f8e00ff */
[----:B------:R2:W1:Y:S04]  /*65b0*/  @P1 LDS.128 R64, [R47+0x20] ;  /* 0x000020002f401984 */ /* 0x0004680000000c00 */
[----:B------:R2:W1:Y:S02]  /*65c0*/  @P1 LDS.128 R72, [R46+0x10] ;  /* 0x000010002e481984 */ /* 0x0004640000000c00 */
.L_x_104:
[----:B------:R-:W-:Y:S05]  /*65d0*/  BSYNC B1 ;  /* 0x0000000000017941 */ /* 0x000fea0003800000 */
.L_x_103:
[----:B-1----:R-:W-:Y:S04]  /*65e0*/  SHF.R.U32.HI R0, RZ, 0x15, R39 ;  /* 0x00000015ff007819 */ /* 0x002fe80000011627 */
[----:B------:R-:W-:Y:S01]  /*65f0*/  LOP3.LUT P1, RZ, R0, 0x3, R85, 0x48, !PT ;  /* 0x0000000300ff7812 */ /* 0x000fe20007824855 */
[----:B------:R-:W-:Y:S01]  /*6600*/  @!UPT UIADD3 URZ, UPT, UPT, URZ, URZ, URZ ;  /* 0x000000fffffff290 */ /* 0x000fe2000fffe0ff */
[----:B----4-:R-:W-:Y:S11]  /*6610*/  @P0 BRA `(.L_x_108) ;  /* 0x0000000000080947 */ /* 0x010ff60003800000 */
[----:B------:R-:W1:Y:S02]  /*6620*/  SYNCS.PHASECHK.TRANS64.TRYWAIT P0, [R89+URZ+0x90], R2 ;  /* 0x00009002590075a7 */ /* 0x000e6400080011ff */
[----:B-1----:R-:W-:Y:S05]  /*6630*/  @!P0 BRA `(.L_x_109) ;  /* 0x0000002400688947 */ /* 0x002fea0003800000 */
.L_x_108:
[----:B------:R-:W-:Y:S05]  /*6640*/  @!P1 BRA `(.L_x_110) ;  /* 0x0000000000409947 */ /* 0x000fea0003800000 */
[----:B------:R-:W4:Y:S01]  /*6650*/  LDCU.64 UR8, c[0x4][0x70] ;  /* 0x01000e00ff0877ac */ /* 0x000f220008000a00 */
[----:B------:R-:W-:Y:S01]  /*6660*/  MOV R3, 0x0 ;  /* 0x0000000000037802 */ /* 0x000fe20000000f00 */
[----:B------:R-:W-:Y:S02]  /*6670*/  HFMA2 R12, -RZ, RZ, 0, 5.9604644775390625e-08 ;  /* 0x00000001ff0c7431 */ /* 0x000fe400000001ff */
[----:B------:R-:W-:Y:S02]  /*6680*/  IMAD.MOV.U32 R8, RZ, RZ, 0x192 ;  /* 0x00000192ff087424 */ /* 0x000fe400078e00ff */
[----:B------:R-:W-:Y:S01]  /*6690*/  IMAD.MOV.U32 R13, RZ, RZ, RZ ;  /* 0x000000ffff0d7224 */ /* 0x000fe200078e00ff */
[----:B------:R-:W5:Y:S01]  /*66a0*/  LDCU.64 UR6, c[0x4][0x78] ;  /* 0x01000f00ff0677ac */ /* 0x000f620008000a00 */
[----:B-1----:R-:W1:Y:S01]  /*66b0*/  LDC.64 R2, c[0x4][R3] ;  /* 0x0100000003027b82 */ /* 0x002e620000000a00 */
[----:B------:R-:W2:Y:S01]  /*66c0*/  LDCU.64 UR4, c[0x4][0x10] ;  /* 0x01000200ff0477ac */ /* 0x000ea20008000a00 */
[----:B----4-:R-:W-:Y:S01]  /*66d0*/  MOV R5, UR9 ;  /* 0x0000000900057c02 */ /* 0x010fe20008000f00 */
[----:B------:R-:W-:Y:S01]  /*66e0*/  IMAD.U32 R4, RZ, RZ, UR8 ;  /* 0x00000008ff047e24 */ /* 0x000fe2000f8e00ff */
[----:B-----5:R-:W-:Y:S01]  /*66f0*/  MOV R7, UR7 ;  /* 0x0000000700077c02 */ /* 0x020fe20008000f00 */
[----:B------:R-:W-:Y:S01]  /*6700*/  IMAD.U32 R6, RZ, RZ, UR6 ;  /* 0x00000006ff067e24 */ /* 0x000fe2000f8e00ff */
[----:B--2---:R-:W-:Y:S01]  /*6710*/  MOV R11, UR5 ;  /* 0x00000005000b7c02 */ /* 0x004fe20008000f00 */
[----:B------:R-:W-:Y:S02]  /*6720*/  IMAD.U32 R10, RZ, RZ, UR4 ;  /* 0x00000004ff0a7e24 */ /* 0x000fe4000f8e00ff */
[----:B------:R-:W-:Y:S07]  /*6730*/  LEPC R20, `(.L_x_110) ;  /* 0x000000001014794e */ /* 0x000fee0000000000 */
[----:B-1-3--:R-:W-:Y:S05]  /*6740*/  CALL.ABS.NOINC R2 ;  /* 0x0000000002007343 */ /* 0x00afea0003c00000 */
.L_x_110:
[----:B------:R-:W-:Y:S05]  /*6750*/  WARPSYNC.ALL ;  /* 0x0000000000007948 */ /* 0x000fea0003800000 */
[----:B------:R-:W-:Y:S01]  /*6760*/  R2UR UR4, R39 ;  /* 0x00000000270472ca */ /* 0x000fe200000e0000 */
[--C-:B------:R-:W-:Y:S01]  /*6770*/  HADD2.F32 R40, -RZ, R48.reuse.H0_H0 ;  /* 0x20000030ff287230 */ /* 0x100fe20000004100 */
[----:B------:R-:W-:Y:S01]  /*6780*/  ISETP.NE.AND P0, PT, R98, RZ, PT ;  /* 0x000000ff6200720c */ /* 0x000fe20003f05270 */
[----:B------:R-:W-:Y:S01]  /*6790*/  HADD2.F32 R43, -RZ, R48.H1_H1 ;  /* 0x30000030ff2b7230 */ /* 0x000fe20000004100 */
[----:B------:R-:W-:Y:S01]  /*67a0*/  BSSY.RECONVERGENT B0, `(.L_x_111) ;  /* 0x0000085000007945 */ /* 0x000fe20003800200 */
[----:B------:R-:W-:Y:S02]  /*67b0*/  HADD2.F32 R42, -RZ, R49.H0_H0 ;  /* 0x20000031ff2a7230 */ /* 0x000fe40000004100 */
[----:B------:R-:W-:Y:S02]  /*67c0*/  HADD2.F32 R45, -RZ, R51.H0_H0 ;  /* 0x20000033ff2d7230 */ /* 0x000fe40000004100 */
[----:B------:R-:W-:Y:S04]  /*67d0*/  HADD2.F32 R44, -RZ, R75.H1_H1 ;  /* 0x3000004bff2c7230 */ /* 0x000fe80000004100 */
[----:B------:R-:W3:Y:S02]  /*67e0*/  LDTM.x32 R4, tmem[UR4] ;  /* 0x00000004000479ee */ /* 0x000ee400082c0000 */
[C---:B---3--:R-:W-:Y:S01]  /*67f0*/  FMUL R0, R38.reuse, R4 ;  /* 0x0000000426007220 */ /* 0x048fe20000400000 */
[C---:B-1----:R-:W-:Y:S01]  /*6800*/  FMUL R2, R38.reuse, R5 ;  /* 0x0000000526027220 */ /* 0x042fe20000400000 */
[C---:B------:R-:W-:Y:S01]  /*6810*/  FMUL R3, R38.reuse, R6 ;  /* 0x0000000626037220 */ /* 0x040fe20000400000 */
[C---:B------:R-:W-:Y:S01]  /*6820*/  FMUL R7, R38.reuse, R7 ;  /* 0x0000000726077220 */ /* 0x040fe20000400000 */
[C---:B------:R-:W-:Y:S01]  /*6830*/  FFMA R0, R41.reuse, R40, R0 ;  /* 0x0000002829007223 */ /* 0x040fe20000000000 */
[----:B------:R-:W-:Y:S02]  /*6840*/  HADD2.F32 R40, -RZ, R49.H1_H1 ;  /* 0x30000031ff287230 */ /* 0x000fe40000004100 */
[C---:B------:R-:W-:Y:S01]  /*6850*/  FFMA R2, R41.reuse, R43, R2 ;  /* 0x0000002b29027223 */ /* 0x040fe20000000002 */
[C---:B------:R-:W-:Y:S01]  /*6860*/  FFMA R3, R41.reuse, R42, R3 ;  /* 0x0000002a29037223 */ /* 0x040fe20000000003 */
[--C-:B------:R-:W-:Y:S02]  /*6870*/  HADD2.F32 R43, -RZ, R50.reuse.H0_H0 ;  /* 0x20000032ff2b7230 */ /* 0x100fe40000004100 */
[----:B------:R-:W-:Y:S01]  /*6880*/  FMUL R4, R38, R8 ;  /* 0x0000000826047220 */ /* 0x000fe20000400000 */
[----:B------:R-:W-:Y:S01]  /*6890*/  HADD2.F32 R42, -RZ, R50.H1_H1 ;  /* 0x30000032ff2a7230 */ /* 0x000fe20000004100 */
[----:B------:R-:W-:Y:S01]  /*68a0*/  F2FP.F16.F32.PACK_AB R52, R2, R0 ;  /* 0x000000000234723e */ /* 0x000fe200000000ff */
[C---:B------:R-:W-:Y:S01]  /*68b0*/  FFMA R7, R41.reuse, R40, R7 ;  /* 0x0000002829077223 */ /* 0x040fe20000000007 */
[----:B------:R-:W-:Y:S01]  /*68c0*/  FFMA R4, R41, R43, R4 ;  /* 0x0000002b29047223 */ /* 0x000fe20000000004 */
[C---:B------:R-:W-:Y:S01]  /*68d0*/  FMUL R5, R38.reuse, R9 ;  /* 0x0000000926057220 */ /* 0x040fe20000400000 */
[C---:B------:R-:W-:Y:S01]  /*68e0*/  FMUL R6, R38.reuse, R10 ;  /* 0x0000000a26067220 */ /* 0x040fe20000400000 */
[----:B------:R-:W-:Y:S01]  /*68f0*/  HADD2.F32 R40, -RZ, R51.H1_H1 ;  /* 0x30000033ff287230 */ /* 0x000fe20000004100 */
[----:B------:R-:W-:Y:S01]  /*6900*/  F2FP.F16.F32.PACK_AB R53, R7, R3 ;  /* 0x000000030735723e */ /* 0x000fe200000000ff */
[C---:B------:R-:W-:Y:S01]  /*6910*/  FFMA R5, R41.reuse, R42, R5 ;  /* 0x0000002a29057223 */ /* 0x040fe20000000005 */
[----:B------:R-:W-:Y:S01]  /*6920*/  FFMA R6, R41, R45, R6 ;  /* 0x0000002d29067223 */ /* 0x000fe20000000006 */
[C---:B------:R-:W-:Y:S01]  /*6930*/  FMUL R11, R38.reuse, R11 ;  /* 0x0000000b260b7220 */ /* 0x040fe20000400000 */
[--C-:B------:R-:W-:Y:S02]  /*6940*/  HADD2.F32 R43, -RZ, R56.reuse.H0_H0 ;  /* 0x20000038ff2b7230 */ /* 0x100fe40000004100 */
[C---:B------:R-:W-:Y:S01]  /*6950*/  FMUL R8, R38.reuse, R12 ;  /* 0x0000000c26087220 */ /* 0x040fe20000400000 */
[----:B------:R-:W-:Y:S01]  /*6960*/  F2FP.F16.F32.PACK_AB R54, R5, R4 ;  /* 0x000000040536723e */ /* 0x000fe200000000ff */
[C---:B------:R-:W-:Y:S01]  /*6970*/  FFMA R11, R41.reuse, R40, R11 ;  /* 0x00000028290b7223 */ /* 0x040fe2000000000b */
[----:B------:R-:W-:Y:S02]  /*6980*/  HADD2.F32 R40, -RZ, R56.H1_H1 ;  /* 0x30000038ff287230 */ /* 0x000fe40000004100 */
[----:B------:R-:W-:Y:S01]  /*6990*/  FFMA R8, R41, R43, R8 ;  /* 0x0000002b29087223 */ /* 0x000fe20000000008 */
[C---:B------:R-:W-:Y:S01]  /*69a0*/  FMUL R9, R38.reuse, R13 ;  /* 0x0000000d26097220 */ /* 0x040fe20000400000 */
[--C-:B------:R-:W-:Y:S01]  /*69b0*/  HADD2.F32 R45, -RZ, R57.reuse.H0_H0 ;  /* 0x20000039ff2d7230 */ /* 0x100fe20000004100 */
[----:B------:R-:W-:Y:S01]  /*69c0*/  F2FP.F16.F32.PACK_AB R55, R11, R6 ;  /* 0x000000060b37723e */ /* 0x000fe200000000ff */
[C---:B------:R-:W-:Y:S01]  /*69d0*/  FMUL R10, R38.reuse, R14 ;  /* 0x0000000e260a7220 */ /* 0x040fe20000400000 */
[----:B------:R-:W-:Y:S02]  /*69e0*/  HADD2.F32 R42, -RZ, R57.H1_H1 ;  /* 0x30000039ff2a7230 */ /* 0x000fe40000004100 */
[C---:B------:R-:W-:Y:S01]  /*69f0*/  FFMA R9, R41.reuse, R40, R9 ;  /* 0x0000002829097223 */ /* 0x040fe20000000009 */
[C---:B------:R-:W-:Y:S01]  /*6a00*/  FMUL R15, R38.reuse, R15 ;  /* 0x0000000f260f7220 */ /* 0x040fe20000400000 */
[----:B------:R1:W-:Y:S01]  /*6a10*/  STS.128 [R82], R52 ;  /* 0x0000003452007388 */ /* 0x0003e20000000c00 */
[----:B------:R-:W-:Y:S01]  /*6a20*/  FFMA R10, R41, R45, R10 ;  /* 0x0000002d290a7223 */ /* 0x000fe2000000000a */
[--C-:B------:R-:W-:Y:S01]  /*6a30*/  HADD2.F32 R40, -RZ, R58.reuse.H0_H0 ;  /* 0x2000003aff287230 */ /* 0x100fe20000004100 */
[----:B------:R-:W-:Y:S01]  /*6a40*/  F2FP.F16.F32.PACK_AB R60, R9, R8 ;  /* 0x00000008093c723e */ /* 0x000fe200000000ff */
[----:B------:R-:W-:Y:S01]  /*6a50*/  FFMA R15, R41, R42, R15 ;  /* 0x0000002a290f7223 */ /* 0x000fe2000000000f */
[C---:B------:R-:W-:Y:S01]  /*6a60*/  FMUL R12, R38.reuse, R16 ;  /* 0x00000010260c7220 */ /* 0x040fe20000400000 */
[----:B------:R-:W-:Y:S02]  /*6a70*/  HADD2.F32 R42, -RZ, R58.H1_H1 ;  /* 0x3000003aff2a7230 */ /* 0x000fe40000004100 */
[C---:B------:R-:W-:Y:S01]  /*6a80*/  FMUL R13, R38.reuse, R17 ;  /* 0x00000011260d7220 */ /* 0x040fe20000400000 */
[--C-:B------:R-:W-:Y:S01]  /*6a90*/  HADD2.F32 R43, -RZ, R59.reuse.H0_H0 ;  /* 0x2000003bff2b7230 */ /* 0x100fe20000004100 */
[----:B------:R-:W-:Y:S01]  /*6aa0*/  F2FP.F16.F32.PACK_AB R61, R15, R10 ;  /* 0x0000000a0f3d723e */ /* 0x000fe200000000ff */
[C---:B------:R-:W-:Y:S01]  /*6ab0*/  FFMA R12, R41.reuse, R40, R12 ;  /* 0x00000028290c7223 */ /* 0x040fe2000000000c */
[C---:B------:R-:W-:Y:S01]  /*6ac0*/  FFMA R13, R41.reuse, R42, R13 ;  /* 0x0000002a290d7223 */ /* 0x040fe2000000000d */
[C---:B------:R-:W-:Y:S01]  /*6ad0*/  FMUL R14, R38.reuse, R18 ;  /* 0x00000012260e7220 */ /* 0x040fe20000400000 */
[----:B------:R-:W-:Y:S02]  /*6ae0*/  HADD2.F32 R40, -RZ, R59.H1_H1 ;  /* 0x3000003bff287230 */ /* 0x000fe40000004100 */
[C---:B------:R-:W-:Y:S01]  /*6af0*/  FMUL R19, R38.reuse, R19 ;  /* 0x0000001326137220 */ /* 0x040fe20000400000 */
[C---:B------:R-:W-:Y:S01]  /*6b00*/  FMUL R16, R38.reuse, R20 ;  /* 0x0000001426107220 */ /* 0x040fe20000400000 */
[C---:B------:R-:W-:Y:S01]  /*6b10*/  FFMA R14, R41.reuse, R43, R14 ;  /* 0x0000002b290e7223 */ /* 0x040fe2000000000e */
[--C-:B------:R-:W-:Y:S02]  /*6b20*/  HADD2.F32 R43, -RZ, R64.reuse.H0_H0 ;  /* 0x20000040ff2b7230 */ /* 0x100fe40000004100 */
[C---:B------:R-:W-:Y:S01]  /*6b30*/  FFMA R19, R41.reuse, R40, R19 ;  /* 0x0000002829137223 */ /* 0x040fe20000000013 */
[----:B------:R-:W-:Y:S02]  /*6b40*/  HADD2.F32 R42, -RZ, R64.H1_H1 ;  /* 0x30000040ff2a7230 */ /* 0x000fe40000004100 */
[C---:B------:R-:W-:Y:S01]  /*6b50*/  FMUL R17, R38.reuse, R21 ;  /* 0x0000001526117220 */ /* 0x040fe20000400000 */
[--C-:B------:R-:W-:Y:S02]  /*6b60*/  HADD2.F32 R45, -RZ, R65.reuse.H0_H0 ;  /* 0x20000041ff2d7230 */ /* 0x100fe40000004100 */
[C---:B------:R-:W-:Y:S01]  /*6b70*/  FMUL R18, R38.reuse, R22 ;  /* 0x0000001626127220 */ /* 0x040fe20000400000 */
[----:B------:R-:W-:Y:S02]  /*6b80*/  HADD2.F32 R40, -RZ, R65.H1_H1 ;  /* 0x30000041ff287230 */ /* 0x000fe40000004100 */
[C---:B------:R-:W-:Y:S01]  /*6b90*/  FMUL R23, R38.reuse, R23 ;  /* 0x0000001726177220 */ /* 0x040fe20000400000 */
[C---:B------:R-:W-:Y:S01]  /*6ba0*/  FFMA R16, R41.reuse, R43, R16 ;  /* 0x0000002b29107223 */ /* 0x040fe20000000010 */
[C---:B------:R-:W-:Y:S01]  /*6bb0*/  FFMA R17, R41.reuse, R42, R17 ;  /* 0x0000002a29117223 */ /* 0x040fe20000000011 */
[C---:B------:R-:W-:Y:S01]  /*6bc0*/  FFMA R18, R41.reuse, R45, R18 ;  /* 0x0000002d29127223 */ /* 0x040fe20000000012 */
[C---:B------:R-:W-:Y:S01]  /*6bd0*/  FFMA R23, R41.reuse, R40, R23 ;  /* 0x0000002829177223 */ /* 0x040fe20000000017 */
[--C-:B------:R-:W-:Y:S02]  /*6be0*/  HADD2.F32 R43, -RZ, R66.reuse.H0_H0 ;  /* 0x20000042ff2b7230 */ /* 0x100fe40000004100 */
[C---:B------:R-:W-:Y:S01]  /*6bf0*/  FMUL R20, R38.reuse, R24 ;  /* 0x0000001826147220 */ /* 0x040fe20000400000 */
        /* <DEDUP_REMOVED lines=9> */
[----:B------:R-:W-:Y:S01]  /*6c90*/  FFMA R27, R41, R42, R27 ;  /* 0x0000002a291b7223 */ /* 0x000fe2000000001b */
[--C-:B------:R-:W-:Y:S02]  /*6ca0*/  HADD2.F32 R40, -RZ, R72.reuse.H0_H0 ;  /* 0x20000048ff287230 */ /* 0x100fe40000004100 */
[C---:B------:R-:W-:Y:S01]  /*6cb0*/  FMUL R24, R38.reuse, R28 ;  /* 0x0000001c26187220 */ /* 0x040fe20000400000 */
[----:B------:R-:W-:Y:S02]  /*6cc0*/  HADD2.F32 R42, -RZ, R72.H1_H1 ;  /* 0x30000048ff2a7230 */ /* 0x000fe40000004100 */
[C---:B------:R-:W-:Y:S01]  /*6cd0*/  FMUL R25, R38.reuse, R29 ;  /* 0x0000001d26197220 */ /* 0x040fe20000400000 */
[--C-:B------:R-:W-:Y:S02]  /*6ce0*/  HADD2.F32 R43, -RZ, R73.reuse.H0_H0 ;  /* 0x20000049ff2b7230 */ /* 0x100fe40000004100 */
[C---:B------:R-:W-:Y:S01]  /*6cf0*/  FMUL R26, R38.reuse, R30 ;  /* 0x0000001e261a7220 */ /* 0x040fe20000400000 */
[----:B------:R-:W-:Y:S01]  /*6d00*/  F2FP.F16.F32.PACK_AB R62, R13, R12 ;  /* 0x0000000c0d3e723e */ /* 0x000fe200000000ff */
[----:B------:R-:W-:Y:S01]  /*6d10*/  FFMA R24, R41, R40, R24 ;  /* 0x0000002829187223 */ /* 0x000fe20000000018 */
[----:B------:R-:W-:Y:S01]  /*6d20*/  F2FP.F16.F32.PACK_AB R63, R19, R14 ;  /* 0x0000000e133f723e */ /* 0x000fe200000000ff */
[C---:B------:R-:W-:Y:S01]  /*6d30*/  FFMA R25, R41.reuse, R42, R25 ;  /* 0x0000002a29197223 */ /* 0x040fe20000000019 */
[C---:B------:R-:W-:Y:S01]  /*6d40*/  FFMA R26, R41.reuse, R43, R26 ;  /* 0x0000002b291a7223 */ /* 0x040fe2000000001a */
[----:B------:R-:W-:Y:S02]  /*6d50*/  HADD2.F32 R40, -RZ, R73.H1_H1 ;  /* 0x30000049ff287230 */ /* 0x000fe40000004100 */
[C---:B------:R-:W-:Y:S01]  /*6d60*/  FMUL R31, R38.reuse, R31 ;  /* 0x0000001f261f7220 */ /* 0x040fe20000400000 */
[----:B------:R1:W-:Y:S01]  /*6d70*/  STS.128 [R83+0x10], R60 ;  /* 0x0000103c53007388 */ /* 0x0003e20000000c00 */
[--C-:B------:R-:W-:Y:S02]  /*6d80*/  HADD2.F32 R43, -RZ, R74.reuse.H0_H0 ;  /* 0x2000004aff2b7230 */ /* 0x100fe40000004100 */
[C---:B------:R-:W-:Y:S01]  /*6d90*/  FMUL R28, R38.reuse, R32 ;  /* 0x00000020261c7220 */ /* 0x040fe20000400000 */
[----:B------:R-:W-:Y:S02]  /*6da0*/  HADD2.F32 R42, -RZ, R74.H1_H1 ;  /* 0x3000004aff2a7230 */ /* 0x000fe40000004100 */
[C---:B------:R-:W-:Y:S01]  /*6db0*/  FMUL R29, R38.reuse, R33 ;  /* 0x00000021261d7220 */ /* 0x040fe20000400000 */
[----:B------:R-:W-:Y:S02]  /*6dc0*/  HADD2.F32 R45, -RZ, R75.H0_H0 ;  /* 0x2000004bff2d7230 */ /* 0x000fe40000004100 */
[C---:B------:R-:W-:Y:S01]  /*6dd0*/  FMUL R30, R38.reuse, R34 ;  /* 0x00000022261e7220 */ /* 0x040fe20000400000 */
[----:B------:R-:W-:Y:S01]  /*6de0*/  FFMA R31, R41, R40, R31 ;  /* 0x00000028291f7223 */ /* 0x000fe2000000001f */
[----:B------:R-:W-:Y:S01]  /*6df0*/  FMUL R35, R38, R35 ;  /* 0x0000002326237220 */ /* 0x000fe20000400000 */
[----:B------:R-:W-:Y:S01]  /*6e00*/  F2FP.F16.F32.PACK_AB R68, R17, R16 ;  /* 0x000000101144723e */ /* 0x000fe200000000ff */
[----:B------:R-:W-:Y:S01]  /*6e10*/  FFMA R28, R41, R43, R28 ;  /* 0x0000002b291c7223 */ /* 0x000fe2000000001c */
[----:B------:R-:W-:Y:S01]  /*6e20*/  F2FP.F16.F32.PACK_AB R69, R23, R18 ;  /* 0x000000121745723e */ /* 0x000fe200000000ff */
[----:B------:R-:W-:Y:S01]  /*6e30*/  FFMA R29, R41, R42, R29 ;  /* 0x0000002a291d7223 */ /* 0x000fe2000000001d */
[----:B------:R-:W-:Y:S01]  /*6e40*/  F2FP.F16.F32.PACK_AB R70, R21, R20 ;  /* 0x000000141546723e */ /* 0x000fe200000000ff */
[----:B------:R-:W-:Y:S01]  /*6e50*/  FFMA R30, R41, R45, R30 ;  /* 0x0000002d291e7223 */ /* 0x000fe2000000001e */
[----:B------:R-:W-:Y:S01]  /*6e60*/  F2FP.F16.F32.PACK_AB R71, R27, R22 ;  /* 0x000000161b47723e */ /* 0x000fe200000000ff */
[----:B------:R-:W-:Y:S01]  /*6e70*/  FFMA R35, R41, R44, R35 ;  /* 0x0000002c29237223 */ /* 0x000fe20000000023 */
[----:B------:R-:W-:Y:S02]  /*6e80*/  F2FP.F16.F32.PACK_AB R104, R25, R24 ;  /* 0x000000181968723e */ /* 0x000fe400000000ff */
[----:B------:R-:W-:Y:S01]  /*6e90*/  F2FP.F16.F32.PACK_AB R105, R31, R26 ;  /* 0x0000001a1f69723e */ /* 0x000fe200000000ff */
[----:B------:R1:W-:Y:S01]  /*6ea0*/  STS.128 [R47+0x20], R68 ;  /* 0x000020442f007388 */ /* 0x0003e20000000c00 */
[----:B------:R-:W-:Y:S02]  /*6eb0*/  F2FP.F16.F32.PACK_AB R106, R29, R28 ;  /* 0x0000001c1d6a723e */ /* 0x000fe400000000ff */
[----:B------:R-:W-:Y:S05]  /*6ec0*/  F2FP.F16.F32.PACK_AB R107, R35, R30 ;  /* 0x0000001e236b723e */ /* 0x000fea00000000ff */
[----:B------:R1:W-:Y:S01]  /*6ed0*/  STS.128 [R46+0x10], R104 ;  /* 0x000010682e007388 */ /* 0x0003e20000000c00 */
[----:B------:R-:W-:Y:S01]  /*6ee0*/  @!PT LDS RZ, [RZ] ;  /* 0x00000000fffff984 */ /* 0x000fe20000000800 */
[----:B------:R-:W-:Y:S01]  /*6ef0*/  @!PT LDS RZ, [RZ] ;  /* 0x00000000fffff984 */ /* 0x000fe20000000800 */
[----:B------:R-:W-:Y:S01]  /*6f00*/  @!PT LDS RZ, [RZ] ;  /* 0x00000000fffff984 */ /* 0x000fe20000000800 */
[----:B------:R-:W-:Y:S01]  /*6f10*/  @!PT LDS RZ, [RZ] ;  /* 0x00000000fffff984 */ /* 0x000fe20000000800 */
[----:B------:R3:W-:Y:S07]  /*6f20*/  MEMBAR.ALL.CTA ;  /* 0x0000000000007992 */ /* 0x0007ee0000008000 */
[----:B---3--:R-:W3:Y:S02]  /*6f30*/  FENCE.VIEW.ASYNC.S ;  /* 0x00000000000073c6 */ /* 0x008ee40000000000 */
[----:B---3--:R-:W-:Y:S06]  /*6f40*/  BAR.SYNC.DEFER_BLOCKING 0x1, 0x80 ;  /* 0x0042000000007b1d */ /* 0x008fec0000010000 */
[----:B------:R-:W-:Y:S05]  /*6f50*/  @P0 BRA `(.L_x_112) ;  /* 0x0000000000240947 */ /* 0x000fea0003800000 */
[----:B------:R-:W3:Y:S01]  /*6f60*/  LDCU.64 UR6, c[0x0][0x348] ;  /* 0x00006900ff0677ac */ /* 0x000ee20008000a00 */
[----:B------:R-:W-:Y:S01]  /*6f70*/  R2UR UR5, R108 ;  /* 0x000000006c0572ca */ /* 0x000fe200000e0000 */
[----:B------:R-:W-:Y:S11]  /*6f80*/  UMOV UR51, UR36 ;  /* 0x0000002400337c82 */ /* 0x000ff60008000000 */
[----:B------:R-:W-:Y:S01]  /*6f90*/  @!UPT UIADD3 URZ, UPT, UPT, URZ, URZ, URZ ;  /* 0x000000fffffff290 */ /* 0x000fe2000fffe0ff */
[----:B------:R-:W-:Y:S02]  /*6fa0*/  UIADD3 UR48, UPT, UPT, UR47, 0x200, UR5 ;  /* 0x000002002f307890 */ /* 0x000fe4000fffe005 */
[----:B---3--:R-:W-:Y:S04]  /*6fb0*/  UIADD3 UR4, UP0, UPT, UR6, 0x680, URZ ;  /* 0x0000068006047890 */ /* 0x008fe8000ff1e0ff */
[----:B------:R-:W-:Y:S09]  /*6fc0*/  UIADD3.X UR5, UPT, UPT, URZ, UR7, URZ, UP0, !UPT ;  /* 0x00000007ff057290 */ /* 0x000ff200087fe4ff */
[----:B------:R3:W-:Y:S02]  /*6fd0*/  UTMASTG.3D [UR48], [UR4] ;  /* 0x00000030040073b5 */ /* 0x0007e40008010000 */
[----:B---3--:R0:W-:Y:S02]  /*6fe0*/  UTMACMDFLUSH ;  /* 0x00000000000079b7 */ /* 0x0081e40000000000 */
.L_x_112:
[----:B------:R-:W-:Y:S05]  /*6ff0*/  BSYNC.RECONVERGENT B0 ;  /* 0x0000000000007941 */ /* 0x000fea0003800200 */
.L_x_111:
[----:B------:R-:W-:Y:S01]  /*7000*/  UIADD3 UR44, UPT, UPT, UR46, 0x1, URZ ;  /* 0x000000012e2c7890 */ /* 0x000fe2000fffe0ff */
[----:B------:R-:W-:Y:S03]  /*7010*/  BSSY.RECONVERGENT B0, `(.L_x_113) ;  /* 0x0000005000007945 */ /* 0x000fe60003800200 */
[----:B------:R-:W-:Y:S04]  /*7020*/  UISETP.NE.AND UP0, UPT, UR44, 0x3, UPT ;  /* 0x000000032c00788c */ /* 0x000fe8000bf05270 */
[----:B------:R-:W-:Y:S01]  /*7030*/  USEL UR45, UR44, URZ, UP0 ;  /* 0x000000ff2c2d7287 */ /* 0x000fe20008000000 */
[----:B------:R-:W-:Y:S11]  /*7040*/  @P0 BRA `(.L_x_114) ;  /* 0x0000000000040947 */ /* 0x000ff60003800000 */
[----:B------:R-:W-:Y:S04]  /*7050*/  DEPBAR.LE SB0, 0x1 ;  /* 0x000080400000791a */ /* 0x000fe80000000000 */
.L_x_114:
[----:B------:R-:W-:Y:S05]  /*7060*/  BSYNC.RECONVERGENT B0 ;  /* 0x0000000000007941 */ /* 0x000fea0003800200 */
.L_x_113:
[----:B------:R-:W-:Y:S01]  /*7070*/  BAR.SYNC.DEFER_BLOCKING 0x1, 0x80 ;  /* 0x0042000000007b1d */ /* 0x000fe20000010000 */
[----:B------:R-:W-:Y:S01]  /*7080*/  ISETP.NE.AND P1, PT, R102, RZ, PT ;  /* 0x000000ff6600720c */ /* 0x000fe20003f25270 */
[----:B------:R-:W-:Y:S01]  /*7090*/  UISETP.NE.AND UP0, UPT, UR53, URZ, UPT ;  /* 0x000000ff3500728c */ /* 0x000fe2000bf05270 */
[----:B------:R-:W-:Y:S11]  /*70a0*/  LEA R3, R110, UR47, 0x3 ;  /* 0x0000002f6e037c11 */ /* 0x000ff6000f8e18ff */
[----:B------:R-:W-:Y:S01]  /*70b0*/  @P1 SHF.L.U32 R4, R109, 0x1f, RZ ;  /* 0x0000001f6d041819 */ /* 0x000fe200000006ff */
[----:B------:R-:W-:Y:S06]  /*70c0*/  BRA.U !UP0, `(.L_x_115) ;  /* 0x0000000108247547 */ /* 0x000fec000b800000 */
[----:B------:R-:W3:Y:S01]  /*70d0*/  S2R R0, SR_CgaCtaId ;  /* 0x0000000000007919 */ /* 0x000ee20000008800 */
[----:B------:R-:W-:Y:S01]  /*70e0*/  IMAD.U32 R2, RZ, RZ, UR52 ;  /* 0x00000034ff027e24 */ /* 0x000fe2000f8e00ff */
[----:B------:R-:W-:Y:S04]  /*70f0*/  UIADD3 UR4, UPT, UPT, UR52, 0x1, URZ ;  /* 0x0000000134047890 */ /* 0x000fe8000fffe0ff */
[----:B------:R-:W-:Y:S01]  /*7100*/  @P1 LEA R2, R2, UR47, 0x3 ;  /* 0x0000002f02021c11 */ /* 0x000fe2000f8e18ff */
[----:B------:R-:W-:Y:S04]  /*7110*/  UISETP.NE.AND UP0, UPT, UR4, 0x3, UPT ;  /* 0x000000030400788c */ /* 0x000fe8000bf05270 */
[----:B------:R-:W-:Y:S01]  /*7120*/  @P1 VIADD R5, R2, 0x48 ;  /* 0x0000004802051836 */ /* 0x000fe20000000000 */
[----:B------:R-:W-:Y:S04]  /*7130*/  USEL UR52, UR4, URZ, UP0 ;  /* 0x000000ff04347287 */ /* 0x000fe80008000000 */
[----:B---3--:R-:W-:Y:S04]  /*7140*/  @P1 PRMT R0, R0, 0x654, R5 ;  /* 0x0000065400001816 */ /* 0x008fe80000000005 */
[----:B------:R3:W-:Y:S04]  /*7150*/  @P1 SYNCS.ARRIVE.TRANS64.RED.A1T0 RZ, [R0+URZ], RZ ;  /* 0x000000ff00ff19a7 */ /* 0x0007e800081004ff */
.L_x_115:
[----:B------:R-:W4:Y:S01]  /*7160*/  @P1 SYNCS.PHASECHK.TRANS64.TRYWAIT P0, [R3+URZ+0x30], R4 ;  /* 0x00003004030015a7 */ /* 0x000f2200080011ff */
[----:B------:R-:W-:Y:S01]  /*7170*/  BSSY B1, `(.L_x_116) ;  /* 0x0000015000017945 */ /* 0x000fe20003800000 */
[----:B----4-:R-:W-:Y:S03]  /*7180*/  @P1 SEL R103, RZ, 0x1, !P0 ;  /* 0x00000001ff671807 */ /* 0x010fe60004000000 */
[----:B------:R-:W-:Y:S05]  /*7190*/  @!P1 BRA `(.L_x_117) ;  /* 0x0000000000489947 */ /* 0x000fea0003800000 */
[----:B------:R-:W-:Y:S01]  /*71a0*/  ISETP.NE.AND P1, PT, R111, RZ, PT ;  /* 0x000000ff6f00720c */ /* 0x000fe20003f25270 */
[----:B------:R-:W-:Y:S01]  /*71b0*/  BSSY B0, `(.L_x_118) ;  /* 0x000000a000007945 */ /* 0x000fe20003800000 */
[----:B------:R-:W-:Y:S11]  /*71c0*/  ISETP.NE.AND P0, PT, R103, RZ, PT ;  /* 0x000000ff6700720c */ /* 0x000ff60003f05270 */
[----:B------:R-:W-:Y:S04]  /*71d0*/  @P1 IMAD R110, R110, 0x2000, R97 ;  /* 0x000020006e6e1824 */ /* 0x000fe800078e0261 */
[----:B------:R-:W-:Y:S01]  /*71e0*/  @P1 IMAD.IADD R5, R81, 0x1, R110 ;  /* 0x0000000151051824 */ /* 0x000fe200078e026e */
[----:B------:R-:W-:Y:S03]  /*71f0*/  @P1 IADD3 R2, PT, PT, R80, R110, RZ ;  /* 0x0000006e50021210 */ /* 0x000fe60007ffe0ff */
[----:B---3--:R-:W-:Y:S01]  /*7200*/  @P1 IMAD.IADD R0, R96, 0x1, R5 ;  /* 0x0000000160001824 */ /* 0x008fe200078e0205 */
[----:B------:R-:W-:Y:S06]  /*7210*/  @P0 BRA `(.L_x_119) ;  /* 0x00000000000c0947 */ /* 0x000fec0003800000 */
[----:B------:R-:W-:Y:S04]  /*7220*/  SHF.L.U32 R4, R109, 0x1f, RZ ;  /* 0x0000001f6d047819 */ /* 0x000fe800000006ff */
[----:B------:R-:W3:Y:S02]  /*7230*/  SYNCS.PHASECHK.TRANS64.TRYWAIT P0, [R3+URZ+0x30], R4 ;  /* 0x00003004030075a7 */ /* 0x000ee400080011ff */
[----:B---3--:R-:W-:Y:S05]  /*7240*/  @!P0 BRA `(.L_x_120) ;  /* 0x0000001800788947 */ /* 0x008fea0003800000 */
.L_x_119:
[----:B------:R-:W-:Y:S05]  /*7250*/  BSYNC B0 ;  /* 0x0000000000007941 */ /* 0x000fea0003800000 */
.L_x_118:
[----:B------:R-:W-:Y:S11]  /*7260*/  ISETP.NE.AND P0, PT, R111, RZ, PT ;  /* 0x000000ff6f00720c */ /* 0x000ff60003f05270 */
[----:B------:R-:W-:Y:S02]  /*7270*/  @!UPT UIADD3 URZ, UPT, UPT, URZ, URZ, URZ ;  /* 0x000000fffffff290 */ /* 0x000fe4000fffe0ff */
[----:B------:R4:W1:Y:S04]  /*7280*/  @P0 LDS.128 R48, [R110] ;  /* 0x000000006e300984 */ /* 0x0008680000000c00 */
[----:B------:R4:W1:Y:S04]  /*7290*/  @P0 LDS.128 R64, [R2+0x20] ;  /* 0x0000200002400984 */ /* 0x0008680000000c00 */
[----:B------:R4:W1:Y:S04]  /*72a0*/  @P0 LDS.128 R56, [R5+0x10] ;  /* 0x0000100005380984 */ /* 0x0008680000000c00 */
[----:B------:R4:W1:Y:S02]  /*72b0*/  @P0 LDS.128 R72, [R0+0x10] ;  /* 0x0000100000480984 */ /* 0x0008640000000c00 */
.L_x_117:
[----:B------:R-:W-:Y:S05]  /*72c0*/  BSYNC B1 ;  /* 0x0000000000017941 */ /* 0x000fea0003800000 */
.L_x_116:
[----:B---34-:R-:W-:Y:S05]  /*72d0*/  VIADD R0, R39, 0x20 ;  /* 0x0000002027007836 */ /* 0x018fea0000000000 */
[----:B------:R-:W-:Y:S04]  /*72e0*/  SHF.R.U32.HI R0, RZ, 0x15, R0 ;  /* 0x00000015ff007819 */ /* 0x000fe80000011600 */
[----:B------:R-:W-:Y:S11]  /*72f0*/  LOP3.LUT P0, RZ, R0, 0x3, R85, 0x48, !PT ;  /* 0x0000000300ff7812 */ /* 0x000ff60007804855 */
[----:B------:R-:W-:Y:S02]  /*7300*/  @!UPT UIADD3 URZ, UPT, UPT, URZ, URZ, URZ ;  /* 0x000000fffffff290 */ /* 0x000fe4000fffe0ff */
[----:B------:R-:W-:Y:S05]  /*7310*/  @!P0 BRA `(.L_x_121) ;  /* 0x0000000000408947 */ /* 0x000fea0003800000 */
[----:B------:R-:W3:Y:S01]  /*7320*/  LDCU.64 UR8, c[0x4][0x70] ;  /* 0x01000e00ff0877ac */ /* 0x000ee20008000a00 */
[----:B------:R-:W-:Y:S01]  /*7330*/  MOV R3, 0x0 ;  /* 0x0000000000037802 */ /* 0x000fe20000000f00 */
[----:B------:R-:W-:Y:S02]  /*7340*/  HFMA2 R12, -RZ, RZ, 0, 5.9604644775390625e-08 ;  /* 0x00000001ff0c7431 */ /* 0x000fe400000001ff */
[----:B------:R-:W-:Y:S02]  /*7350*/  IMAD.MOV.U32 R8, RZ, RZ, 0x192 ;  /* 0x00000192ff087424 */ /* 0x000fe400078e00ff */
[----:B------:R-:W-:Y:S01]  /*7360*/  IMAD.MOV.U32 R13, RZ, RZ, RZ ;  /* 0x000000ffff0d7224 */ /* 0x000fe200078e00ff */
[----:B------:R-:W4:Y:S01]  /*7370*/  LDCU.64 UR6, c[0x4][0x78] ;  /* 0x01000f00ff0677ac */ /* 0x000f220008000a00 */
[----:B------:R-:W1:Y:S01]  /*7380*/  LDC.64 R2, c[0x4][R3] ;  /* 0x0100000003027b82 */ /* 0x000e620000000a00 */
[----:B------:R-:W5:Y:S01]  /*7390*/  LDCU.64 UR4, c[0x4][0x10] ;  /* 0x01000200ff0477ac */ /* 0x000f620008000a00 */
[----:B---3--:R-:W-:Y:S01]  /*73a0*/  MOV R5, UR9 ;  /* 0x0000000900057c02 */ /* 0x008fe20008000f00 */
[----:B------:R-:W-:Y:S01]  /*73b0*/  IMAD.U32 R4, RZ, RZ, UR8 ;  /* 0x00000008ff047e24 */ /* 0x000fe2000f8e00ff */
[----:B----4-:R-:W-:Y:S01]  /*73c0*/  MOV R7, UR7 ;  /* 0x0000000700077c02 */ /* 0x010fe20008000f00 */
[----:B------:R-:W-:Y:S01]  /*73d0*/  IMAD.U32 R6, RZ, RZ, UR6 ;  /* 0x00000006ff067e24 */ /* 0x000fe2000f8e00ff */
[----:B-----5:R-:W-:Y:S01]  /*73e0*/  MOV R11, UR5 ;  /* 0x00000005000b7c02 */ /* 0x020fe20008000f00 */
[----:B------:R-:W-:Y:S02]  /*73f0*/  IMAD.U32 R10, RZ, RZ, UR4 ;  /* 0x00000004ff0a7e24 */ /* 0x000fe4000f8e00ff */
[----:B------:R-:W-:Y:S07]  /*7400*/  LEPC R20, `(.L_x_121) ;  /* 0x000000001014794e */ /* 0x000fee0000000000 */
[----:B-12---:R-:W-:Y:S05]  /*7410*/  CALL.ABS.NOINC R2 ;  /* 0x0000000002007343 */ /* 0x006fea0003c00000 */
.L_x_121:
[----:B------:R-:W-:Y:S01]  /*7420*/  ISETP.NE.AND P0, PT, R98, RZ, PT ;  /* 0x000000ff6200720c */ /* 0x000fe20003f05270 */
[----:B------:R-:W-:Y:S05]  /*7430*/  WARPSYNC.ALL ;  /* 0x0000000000007948 */ /* 0x000fea0003800000 */
[----:B------:R-:W-:Y:S01]  /*7440*/  R2UR UR4, R39 ;  /* 0x00000000270472ca */ /* 0x000fe200000e0000 */
[--C-:B-1----:R-:W-:Y:S01]  /*7450*/  HADD2.F32 R40, -RZ, R48.reuse.H0_H0 ;  /* 0x20000030ff287230 */ /* 0x102fe20000004100 */
[----:B------:R-:W-:Y:S01]  /*7460*/  IADD3 R89, PT, PT, R89, 0xb0, RZ ;  /* 0x000000b059597810 */ /* 0x000fe20007ffe0ff */
[----:B------:R-:W-:Y:S01]  /*7470*/  HADD2.F32 R42, -RZ, R48.H1_H1 ;  /* 0x30000030ff2a7230 */ /* 0x000fe20000004100 */
[----:B------:R-:W-:Y:S01]  /*7480*/  BSSY.RECONVERGENT B0, `(.L_x_122) ;  /* 0x000008d000007945 */ /* 0x000fe20003800200 */
[--C-:B------:R-:W-:Y:S01]  /*7490*/  HADD2.F32 R43, -RZ, R49.reuse.H0_H0 ;  /* 0x20000031ff2b7230 */ /* 0x100fe20000004100 */
[----:B------:R-:W-:Y:S01]  /*74a0*/  LOP3.LUT R89, R89, 0xfefffff8, RZ, 0xc0, !PT ;  /* 0xfefffff859597812 */ /* 0x000fe200078ec0ff */
[----:B------:R-:W-:Y:S02]  /*74b0*/  HADD2.F32 R44, -RZ, R49.H1_H1 ;  /* 0x30000031ff2c7230 */ /* 0x000fe40000004100 */
[--C-:B------:R-:W-:Y:S02]  /*74c0*/  HADD2.F32 R45, -RZ, R50.reuse.H0_H0 ;  /* 0x20000032ff2d7230 */ /* 0x100fe40000004100 */
[----:B--2---:R-:W-:Y:S02]  /*74d0*/  HADD2.F32 R46, -RZ, R50.H1_H1 ;  /* 0x30000032ff2e7230 */ /* 0x004fe40000004100 */
[----:B------:R-:W1:Y:S01]  /*74e0*/  LDTM.x32 R4, tmem[UR4+0x20] ;  /* 0x00002004000479ee */ /* 0x000e6200082c0000 */
[----:B------:R-:W-:Y:S01]  /*74f0*/  NOP ;  /* 0x0000000000007918 */ /* 0x000fe20000000000 */
[----:B-1----:R1:W-:Y:S01]  /*7500*/  SYNCS.ARRIVE.TRANS64.RED.A1T0 RZ, [R89+URZ], RZ ;  /* 0x000000ff59ff79a7 */ /* 0x0023e200081004ff */
[----:B------:R-:W-:Y:S01]  /*7510*/  USHF.L.U32 UR4, UR45, 0xd, URZ ;  /* 0x0000000d2d047899 */ /* 0x000fe200080006ff */
[--C-:B------:R-:W-:Y:S02]  /*7520*/  HADD2.F32 R47, -RZ, R51.reuse.H0_H0 ;  /* 0x20000033ff2f7230 */ /* 0x100fe40000004100 */
[----:B------:R-:W-:Y:S02]  /*7530*/  HADD2.F32 R48, -RZ, R51.H1_H1 ;  /* 0x30000033ff307230 */ /* 0x000fe40000004100 */
[--C-:B------:R-:W-:Y:S01]  /*7540*/  HADD2.F32 R49, -RZ, R56.reuse.H0_H0 ;  /* 0x20000038ff317230 */ /* 0x100fe20000004100 */
[----:B------:R-:W-:Y:S01]  /*7550*/  IADD3 R116, PT, PT, R97, UR4, RZ ;  /* 0x0000000461747c10 */ /* 0x000fe2000fffe0ff */
[----:B------:R-:W-:Y:S02]  /*7560*/  HADD2.F32 R51, -RZ, R56.H1_H1 ;  /* 0x30000038ff337230 */ /* 0x000fe40000004100 */
[--C-:B------:R-:W-:Y:S01]  /*7570*/  HADD2.F32 R50, -RZ, R57.reuse.H0_H0 ;  /* 0x20000039ff327230 */ /* 0x100fe20000004100 */
[-C--:B------:R-:W-:Y:S01]  /*7580*/  IADD3 R103, PT, PT, R81, R116.reuse, RZ ;  /* 0x0000007451677210 */ /* 0x080fe20007ffe0ff */
[----:B------:R-:W-:Y:S01]  /*7590*/  HADD2.F32 R52, -RZ, R57.H1_H1 ;  /* 0x30000039ff347230 */ /* 0x000fe20000004100 */
[----:B------:R-:W-:Y:S01]  /*75a0*/  IADD3 R116, PT, PT, R80, R116, RZ ;  /* 0x0000007450747210 */ /* 0x000fe20007ffe0ff */
[--C-:B------:R-:W-:Y:S01]  /*75b0*/  HADD2.F32 R53, -RZ, R58.reuse.H0_H0 ;  /* 0x2000003aff357230 */ /* 0x100fe20000004100 */
[----:B------:R-:W-:Y:S01]  /*75c0*/  IADD3 R117, PT, PT, R96, R103, RZ ;  /* 0x0000006760757210 */ /* 0x000fe20007ffe0ff */
[----:B------:R-:W-:Y:S02]  /*75d0*/  HADD2.F32 R54, -RZ, R58.H1_H1 ;  /* 0x3000003aff367230 */ /* 0x000fe40000004100 */
[--C-:B------:R-:W-:Y:S02]  /*75e0*/  HADD2.F32 R55, -RZ, R59.reuse.H0_H0 ;  /* 0x2000003bff377230 */ /* 0x100fe40000004100 */
[----:B------:R-:W-:Y:S02]  /*75f0*/  HADD2.F32 R56, -RZ, R59.H1_H1 ;  /* 0x3000003bff387230 */ /* 0x000fe40000004100 */
[C---:B------:R-:W-:Y:S01]  /*7600*/  FMUL R4, R38.reuse, R4 ;  /* 0x0000000426047220 */ /* 0x040fe20000400000 */
[C---:B------:R-:W-:Y:S01]  /*7610*/  FMUL R5, R38.reuse, R5 ;  /* 0x0000000526057220 */ /* 0x040fe20000400000 */
[C---:B------:R-:W-:Y:S01]  /*7620*/  FMUL R6, R38.reuse, R6 ;  /* 0x0000000626067220 */ /* 0x040fe20000400000 */
[C---:B------:R-:W-:Y:S01]  /*7630*/  FMUL R7, R38.reuse, R7 ;  /* 0x0000000726077220 */ /* 0x040fe20000400000 */
[C---:B------:R-:W-:Y:S01]  /*7640*/  FFMA R4, R41.reuse, R40, R4 ;  /* 0x0000002829047223 */ /* 0x040fe20000000004 */
[C---:B------:R-:W-:Y:S01]  /*7650*/  FFMA R5, R41.reuse, R42, R5 ;  /* 0x0000002a29057223 */ /* 0x040fe20000000005 */
[C---:B------:R-:W-:Y:S01]  /*7660*/  FFMA R6, R41.reuse, R43, R6 ;  /* 0x0000002b29067223 */ /* 0x040fe20000000006 */
[----:B------:R-:W-:Y:S01]  /*7670*/  FFMA R7, R41, R44, R7 ;  /* 0x0000002c29077223 */ /* 0x000fe20000000007 */
[C---:B------:R-:W-:Y:S01]  /*7680*/  FMUL R8, R38.reuse, R8 ;  /* 0x0000000826087220 */ /* 0x040fe20000400000 */
[C---:B------:R-:W-:Y:S01]  /*7690*/  FMUL R9, R38.reuse, R9 ;  /* 0x0000000926097220 */ /* 0x040fe20000400000 */
[----:B------:R-:W-:Y:S01]  /*76a0*/  F2FP.F16.F32.PACK_AB R80, R5, R4 ;  /* 0x000000040550723e */ /* 0x000fe200000000ff */
[C---:B------:R-:W-:Y:S01]  /*76b0*/  FMUL R10, R38.reuse, R10 ;  /* 0x0000000a260a7220 */ /* 0x040fe20000400000 */
[----:B------:R-:W-:Y:S01]  /*76c0*/  F2FP.F16.F32.PACK_AB R81, R7, R6 ;  /* 0x000000060751723e */ /* 0x000fe200000000ff */
[C---:B------:R-:W-:Y:S01]  /*76d0*/  FFMA R8, R41.reuse, R45, R8 ;  /* 0x0000002d29087223 */ /* 0x040fe20000000008 */
[C---:B------:R-:W-:Y:S01]  /*76e0*/  FFMA R9, R41.reuse, R46, R9 ;  /* 0x0000002e29097223 */ /* 0x040fe20000000009 */
[----:B------:R-:W-:Y:S01]  /*76f0*/  FFMA R10, R41, R47, R10 ;  /* 0x0000002f290a7223 */ /* 0x000fe2000000000a */
[C---:B------:R-:W-:Y:S01]  /*7700*/  FMUL R11, R38.reuse, R11 ;  /* 0x0000000b260b7220 */ /* 0x040fe20000400000 */
[C---:B------:R-:W-:Y:S01]  /*7710*/  FMUL R0, R38.reuse, R12 ;  /* 0x0000000c26007220 */ /* 0x040fe20000400000 */
[C---:B------:R-:W-:Y:S01]  /*7720*/  FMUL R2, R38.reuse, R13 ;  /* 0x0000000d26027220 */ /* 0x040fe20000400000 */
[----:B------:R-:W-:Y:S01]  /*7730*/  F2FP.F16.F32.PACK_AB R82, R9, R8 ;  /* 0x000000080952723e */ /* 0x000fe200000000ff */
[C---:B------:R-:W-:Y:S01]  /*7740*/  FFMA R11, R41.reuse, R48, R11 ;  /* 0x00000030290b7223 */ /* 0x040fe2000000000b */
[C---:B------:R-:W-:Y:S01]  /*7750*/  FFMA R0, R41.reuse, R49, R0 ;  /* 0x0000003129007223 */ /* 0x040fe20000000000 */
[C---:B------:R-:W-:Y:S01]  /*7760*/  FFMA R2, R41.reuse, R51, R2 ;  /* 0x0000003329027223 */ /* 0x040fe20000000002 */
[C---:B------:R-:W-:Y:S01]  /*7770*/  FMUL R3, R38.reuse, R14 ;  /* 0x0000000e26037220 */ /* 0x040fe20000400000 */
[C---:B------:R-:W-:Y:S01]  /*7780*/  FMUL R15, R38.reuse, R15 ;  /* 0x0000000f260f7220 */ /* 0x040fe20000400000 */
[C---:B------:R-:W-:Y:S01]  /*7790*/  FMUL R12, R38.reuse, R16 ;  /* 0x00000010260c7220 */ /* 0x040fe20000400000 */
[C---:B------:R-:W-:Y:S01]  /*77a0*/  FMUL R13, R38.reuse, R17 ;  /* 0x00000011260d7220 */ /* 0x040fe20000400000 */
[C---:B------:R-:W-:Y:S01]  /*77b0*/  FFMA R3, R41.reuse, R50, R3 ;  /* 0x0000003229037223 */ /* 0x040fe20000000003 */
[C---:B------:R-:W-:Y:S01]  /*77c0*/  FMUL R14, R38.reuse, R18 ;  /* 0x00000012260e7220 */ /* 0x040fe20000400000 */
[----:B------:R-:W-:Y:S01]  /*77d0*/  FFMA R15, R41, R52, R15 ;  /* 0x00000034290f7223 */ /* 0x000fe2000000000f */
[--C-:B------:R-:W-:Y:S02]  /*77e0*/  HADD2.F32 R57, -RZ, R64.reuse.H0_H0 ;  /* 0x20000040ff397230 */ /* 0x100fe40000004100 */
[C---:B------:R-:W-:Y:S01]  /*77f0*/  FMUL R19, R38.reuse, R19 ;  /* 0x0000001326137220 */ /* 0x040fe20000400000 */
[----:B------:R-:W-:Y:S01]  /*7800*/  F2FP.F16.F32.PACK_AB R83, R11, R10 ;  /* 0x0000000a0b53723e */ /* 0x000fe200000000ff */
[C---:B------:R-:W-:Y:S01]  /*7810*/  FFMA R12, R41.reuse, R53, R12 ;  /* 0x00000035290c7223 */ /* 0x040fe2000000000c */
[----:B------:R-:W-:Y:S02]  /*7820*/  HADD2.F32 R58, -RZ, R64.H1_H1 ;  /* 0x30000040ff3a7230 */ /* 0x000fe40000004100 */
[C---:B------:R-:W-:Y:S01]  /*7830*/  FMUL R16, R38.reuse, R20 ;  /* 0x0000001426107220 */ /* 0x040fe20000400000 */
[C---:B------:R-:W-:Y:S01]  /*7840*/  FFMA R13, R41.reuse, R54, R13 ;  /* 0x00000036290d7223 */ /* 0x040fe2000000000d */
[----:B------:R1:W-:Y:S01]  /*7850*/  STS.128 [R97+UR4], R80 ;  /* 0x0000005061007988 */ /* 0x0003e20008000c04 */
[--C-:B------:R-:W-:Y:S02]  /*7860*/  HADD2.F32 R59, -RZ, R65.reuse.H0_H0 ;  /* 0x20000041ff3b7230 */ /* 0x100fe40000004100 */
[C---:B------:R-:W-:Y:S01]  /*7870*/  FMUL R17, R38.reuse, R21 ;  /* 0x0000001526117220 */ /* 0x040fe20000400000 */
[C---:B------:R-:W-:Y:S01]  /*7880*/  FFMA R14, R41.reuse, R55, R14 ;  /* 0x00000037290e7223 */ /* 0x040fe2000000000e */
[----:B------:R-:W-:Y:S02]  /*7890*/  HADD2.F32 R60, -RZ, R65.H1_H1 ;  /* 0x30000041ff3c7230 */ /* 0x000fe40000004100 */
[C---:B------:R-:W-:Y:S01]  /*78a0*/  FMUL R18, R38.reuse, R22 ;  /* 0x0000001626127220 */ /* 0x040fe20000400000 */
[C---:B------:R-:W-:Y:S01]  /*78b0*/  FFMA R19, R41.reuse, R56, R19 ;  /* 0x0000003829137223 */ /* 0x040fe20000000013 */
        /* <DEDUP_REMOVED lines=13> */
[----:B------:R-:W-:Y:S01]  /*7990*/  FMUL R27, R38, R27 ;  /* 0x0000001b261b7220 */ /* 0x000fe20000400000 */
[----:B------:R-:W-:Y:S01]  /*79a0*/  F2FP.F16.F32.PACK_AB R104, R2, R0 ;  /* 0x000000000268723e */ /* 0x000fe200000000ff */
[----:B------:R-:W-:Y:S01]  /*79b0*/  FFMA R20, R41, R61, R20 ;  /* 0x0000003d29147223 */ /* 0x000fe20000000014 */
[----:B------:R-:W-:Y:S01]  /*79c0*/  F2FP.F16.F32.PACK_AB R105, R15, R3 ;  /* 0x000000030f69723e */ /* 0x000fe200000000ff */
[----:B------:R-:W-:Y:S01]  /*79d0*/  HADD2.F32 R66, -RZ, R72.H1_H1 ;  /* 0x30000048ff427230 */ /* 0x000fe20000004100 */
[----:B------:R-:W-:Y:S01]  /*79e0*/  F2FP.F16.F32.PACK_AB R106, R13, R12 ;  /* 0x0000000c0d6a723e */ /* 0x000fe200000000ff */
[C---:B------:R-:W-:Y:S01]  /*79f0*/  FMUL R24, R38.reuse, R28 ;  /* 0x0000001c26187220 */ /* 0x040fe20000400000 */
[----:B------:R-:W-:Y:S01]  /*7a00*/  F2FP.F16.F32.PACK_AB R107, R19, R14 ;  /* 0x0000000e136b723e */ /* 0x000fe200000000ff */
[C---:B------:R-:W-:Y:S01]  /*7a10*/  FFMA R21, R41.reuse, R62, R21 ;  /* 0x0000003e29157223 */ /* 0x040fe20000000015 */
[--C-:B------:R-:W-:Y:S02]  /*7a20*/  HADD2.F32 R67, -RZ, R73.reuse.H0_H0 ;  /* 0x20000049ff437230 */ /* 0x100fe40000004100 */
[C---:B------:R-:W-:Y:S01]  /*7a30*/  FMUL R25, R38.reuse, R29 ;  /* 0x0000001d26197220 */ /* 0x040fe20000400000 */
[C---:B------:R-:W-:Y:S01]  /*7a40*/  FFMA R22, R41.reuse, R63, R22 ;  /* 0x0000003f29167223 */ /* 0x040fe20000000016 */
[----:B------:R1:W-:Y:S01]  /*7a50*/  STS.128 [R103+0x10], R104 ;  /* 0x0000106867007388 */ /* 0x0003e20000000c00 */
        /* <DEDUP_REMOVED lines=35> */
[----:B--2---:R-:W2:Y:S02]  /*7c90*/  FENCE.VIEW.ASYNC.S ;  /* 0x00000000000073c6 */ /* 0x004ea40000000000 */
[----:B--2---:R-:W-:Y:S06]  /*7ca0*/  BAR.SYNC.DEFER_BLOCKING 0x1, 0x80 ;  /* 0x0042000000007b1d */ /* 0x004fec0000010000 */
[----:B------:R-:W-:Y:S05]  /*7cb0*/  @P0 BRA `(.L_x_123) ;  /* 0x0000000000240947 */ /* 0x000fea0003800000 */
[----:B------:R-:W2:Y:S01]  /*7cc0*/  LDCU.64 UR10, c[0x0][0x348] ;  /* 0x00006900ff0a77ac */ /* 0x000ea20008000a00 */
[----:B------:R-:W-:Y:S02]  /*7cd0*/  UIADD3 UR9, UPT, UPT, UR49, 0x20, URZ ;  /* 0x0000002031097890 */ /* 0x000fe4000fffe0ff */
[----:B------:R-:W-:Y:S02]  /*7ce0*/  UIADD3 UR8, UPT, UPT, UR47, 0x200, UR4 ;  /* 0x000002002f087890 */ /* 0x000fe4000fffe004 */
[----:B--2---:R-:W-:Y:S03]  /*7cf0*/  UIADD3 UR6, UP0, UPT, UR10, 0x680, URZ ;  /* 0x000006800a067890 */ /* 0x004fe6000ff1e0ff */
[----:B------:R-:W-:Y:S01]  /*7d00*/  UMOV UR10, UR50 ;  /* 0x00000032000a7c82 */ /* 0x000fe20008000000 */
[----:B------:R-:W-:Y:S03]  /*7d10*/  UIADD3.X UR7, UPT, UPT, URZ, UR11, URZ, UP0, !UPT ;  /* 0x0000000bff077290 */ /* 0x000fe600087fe4ff */
[----:B------:R-:W-:Y:S06]  /*7d20*/  UMOV UR11, UR36 ;  /* 0x00000024000b7c82 */ /* 0x000fec0008000000 */
[----:B------:R2:W-:Y:S02]  /*7d30*/  UTMASTG.3D [UR8], [UR6] ;  /* 0x00000008060073b5 */ /* 0x0005e40008010000 */
[----:B--2---:R0:W-:Y:S02]  /*7d40*/  UTMACMDFLUSH ;  /* 0x00000000000079b7 */ /* 0x0041e40000000000 */
.L_x_123:
[----:B------:R-:W-:Y:S05]  /*7d50*/  BSYNC.RECONVERGENT B0 ;  /* 0x0000000000007941 */ /* 0x000fea0003800200 */
.L_x_122:
[----:B------:R-:W-:Y:S01]  /*7d60*/  UIADD3 UR4, UPT, UPT, UR45, 0x1, URZ ;  /* 0x000000012d047890 */ /* 0x000fe2000fffe0ff */
[----:B------:R-:W-:Y:S03]  /*7d70*/  BSSY.RECONVERGENT B0, `(.L_x_124) ;  /* 0x0000008000007945 */ /* 0x000fe60003800200 */
[----:B------:R-:W-:Y:S04]  /*7d80*/  UISETP.NE.AND UP0, UPT, UR4, 0x3, UPT ;  /* 0x000000030400788c */ /* 0x000fe8000bf05270 */
[----:B------:R-:W-:Y:S02]  /*7d90*/  UISETP.EQ.XOR UP1, UPT, UR44, 0x3, !UP0 ;  /* 0x000000032c00788c */ /* 0x000fe4000c722a70 */
[----:B------:R-:W-:Y:S02]  /*7da0*/  USEL UR46, UR4, URZ, UP0 ;  /* 0x000000ff042e7287 */ /* 0x000fe40008000000 */
[----:B------:R-:W-:Y:S04]  /*7db0*/  USEL UR5, URZ, 0x1, !UP1 ;  /* 0x00000001ff057887 */ /* 0x000fe8000c800000 */
[----:B------:R-:W-:Y:S01]  /*7dc0*/  ULOP3.LUT UR54, UR54, UR5, URZ, 0x3c, !UPT ;  /* 0x0000000536367292 */ /* 0x000fe2000f8e3cff */
[----:B------:R-:W-:Y:S11]  /*7dd0*/  @P0 BRA `(.L_x_125) ;  /* 0x0000000000040947 */ /* 0x000ff60003800000 */
[----:B------:R-:W-:Y:S04]  /*7de0*/  DEPBAR.LE SB0, 0x1 ;  /* 0x000080400000791a */ /* 0x000fe80000000000 */
.L_x_125:
[----:B------:R-:W-:Y:S05]  /*7df0*/  BSYNC.RECONVERGENT B0 ;  /* 0x0000000000007941 */ /* 0x000fea0003800200 */
.L_x_124:
[----:B------:R-:W-:Y:S01]  /*7e00*/  BAR.SYNC.DEFER_BLOCKING 0x1, 0x80 ;  /* 0x0042000000007b1d */ /* 0x000fe20000010000 */
[----:B------:R-:W-:Y:S01]  /*7e10*/  UISETP.NE.AND UP0, UPT, UR53, -0x2, UPT ;  /* 0xfffffffe3500788c */ /* 0x000fe2000bf05270 */
[----:B------:R-:W-:Y:S08]  /*7e20*/  IADD3 R0, PT, PT, R36, 0x1, RZ ;  /* 0x0000000124007810 */ /* 0x000ff00007ffe0ff */
[----:B------:R-:W-:Y:S05]  /*7e30*/  BRA.U !UP0, `(.L_x_126) ;  /* 0x0000000108287547 */ /* 0x000fea000b800000 */
[----:B------:R-:W2:Y:S01]  /*7e40*/  S2R R2, SR_CgaCtaId ;  /* 0x0000000000027919 */ /* 0x000ea20000008800 */
[----:B------:R-:W-:Y:S01]  /*7e50*/  ISETP.NE.AND P0, PT, R102, RZ, PT ;  /* 0x000000ff6600720c */ /* 0x000fe20003f05270 */
[----:B------:R-:W-:Y:S01]  /*7e60*/  IMAD.U32 R3, RZ, RZ, UR52 ;  /* 0x00000034ff037e24 */ /* 0x000fe2000f8e00ff */
[----:B------:R-:W-:Y:S04]  /*7e70*/  UIADD3 UR4, UPT, UPT, UR52, 0x1, URZ ;  /* 0x0000000134047890 */ /* 0x000fe8000fffe0ff */
[----:B------:R-:W-:Y:S04]  /*7e80*/  UISETP.NE.AND UP0, UPT, UR4, 0x3, UPT ;  /* 0x000000030400788c */ /* 0x000fe8000bf05270 */
[----:B------:R-:W-:Y:S03]  /*7e90*/  USEL UR52, UR4, URZ, UP0 ;  /* 0x000000ff04347287 */ /* 0x000fe60008000000 */
[----:B------:R-:W-:Y:S05]  /*7ea0*/  @P0 LEA R3, R3, UR47, 0x3 ;  /* 0x0000002f03030c11 */ /* 0x000fea000f8e18ff */
[----:B------:R-:W-:Y:S05]  /*7eb0*/  @P0 VIADD R3, R3, 0x48 ;  /* 0x0000004803030836 */ /* 0x000fea0000000000 */
[----:B--2---:R-:W-:Y:S04]  /*7ec0*/  @P0 PRMT R2, R2, 0x654, R3 ;  /* 0x0000065402020816 */ /* 0x004fe80000000003 */
[----:B------:R2:W-:Y:S03]  /*7ed0*/  @P0 SYNCS.ARRIVE.TRANS64.RED.A1T0 RZ, [R2+URZ], RZ ;  /* 0x000000ff02ff09a7 */ /* 0x0005e600081004ff */
.L_x_126:
[----:B------:R-:W-:Y:S01]  /*7ee0*/  R2UR UR6, R101 ;  /* 0x00000000650672ca */ /* 0x000fe200000e0000 */
[----:B------:R-:W-:Y:S01]  /*7ef0*/  UIADD3 UR53, UPT, UPT, UR53, 0x2, URZ ;  /* 0x0000000235357890 */ /* 0x000fe2000fffe0ff */
[----:B------:R-:W-:Y:S01]  /*7f00*/  R2UR UR5, R86 ;  /* 0x00000000560572ca */ /* 0x000fe200000e0000 */
[----:B------:R-:W-:Y:S01]  /*7f10*/  UMOV UR36, UR63 ;  /* 0x0000003f00247c82 */ /* 0x000fe20008000000 */
[----:B------:R-:W-:Y:S02]  /*7f20*/  R2UR UR4, R87 ;  /* 0x00000000570472ca */ /* 0x000fe400000e0000 */
[----:B------:R-:W-:Y:S02]  /*7f30*/  ISETP.NE.AND P0, PT, R91, 0x2, PT ;  /* 0x000000025b00780c */ /* 0x000fe40003f05270 */
[----:B------:R-:W-:Y:S02]  /*7f40*/  ISETP.NE.AND P1, PT, R0, 0x4, PT ;  /* 0x000000040000780c */ /* 0x000fe40003f25270 */
[----:B------:R-:W-:Y:S02]  /*7f50*/  SEL R3, RZ, 0x1, P0 ;  /* 0x00000001ff037807 */ /* 0x000fe40000000000 */
[----:B--2---:R-:W-:Y:S01]  /*7f60*/  SEL R2, RZ, 0x1, P1 ;  /* 0x00000001ff027807 */ /* 0x004fe20000800000 */
[----:B------:R-:W-:Y:S01]  /*7f70*/  UISETP.NE.AND UP0, UPT, UR6, URZ, UPT ;  /* 0x000000ff0600728c */ /* 0x000fe2000bf05270 */
[----:B------:R-:W-:Y:S01]  /*7f80*/  LOP3.LUT R94, R94, R3, RZ, 0x3c, !PT ;  /* 0x000000035e5e7212 */ /* 0x000fe200078e3cff */
[----:B------:R-:W-:Y:S01]  /*7f90*/  UIADD3 UR32, UPT, UPT, UR37, UR5, URZ ;  /* 0x0000000525207290 */ /* 0x000fe2000fffe0ff */
[----:B------:R-:W-:Y:S01]  /*7fa0*/  LOP3.LUT R95, R95, R2, RZ, 0x3c, !PT ;  /* 0x000000025f5f7212 */ /* 0x000fe200078e3cff */
[----:B------:R-:W-:Y:S01]  /*7fb0*/  UIADD3 UR25, UPT, UPT, UR38, UR4, URZ ;  /* 0x0000000426197290 */ /* 0x000fe2000fffe0ff */
[----:B------:R-:W-:Y:S02]  /*7fc0*/  SEL R91, R91, RZ, P0 ;  /* 0x000000ff5b5b7207 */ /* 0x000fe40000000000 */
[----:B------:R-:W-:Y:S02]  /*7fd0*/  SEL R36, R0, RZ, P1 ;  /* 0x000000ff00247207 */ /* 0x000fe40000800000 */
[----:B------:R-:W-:Y:S07]  /*7fe0*/  BRA.U UP0, `(.L_x_127) ;  /* 0xffffffd500887547 */ /* 0x000fee000b83ffff */
[----:B------:R-:W-:-:S13]  /*7ff0*/  R2UR UR4, R88 ;  /* 0x00000000580472ca */ /* 0x000fda00000e0000 */
[----:B------:R-:W-:-:S09]  /*8000*/  UISETP.NE.AND UP0, UPT, UR4, URZ, UPT ;  /* 0x000000ff0400728c */ /* 0x000fd2000bf05270 */
[----:B------:R-:W-:Y:S05]  /*8010*/  BRA.U !UP0, `(.L_x_128) ;  /* 0x0000000108487547 */ /* 0x000fea000b800000 */
[----:B------:R-:W2:Y:S02]  /*8020*/  LDCU.64 UR4, c[0x0][0x890] ;  /* 0x00011200ff0477ac */ /* 0x000ea40008000a00 */
[----:B--2---:R-:W-:-:S04]  /*8030*/  UISETP.NE.U32.AND UP0, UPT, UR4, URZ, UPT ;  /* 0x000000ff0400728c */ /* 0x004fc8000bf05070 */
[----:B------:R-:W-:-:S09]  /*8040*/  UISETP.NE.AND.EX UP0, UPT, UR5, URZ, UPT, UP0 ;  /* 0x000000ff0500728c */ /* 0x000fd2000bf05300 */
[----:B------:R-:W-:Y:S05]  /*8050*/  BRA.U UP0, `(.L_x_129) ;  /* 0x00000001000c7547 */ /* 0x000fea000b800000 */
[----:B------:R-:W-:-:S13]  /*8060*/  FSETP.NEU.AND P0, PT, R41, RZ, PT ;  /* 0x000000ff2900720b */ /* 0x000fda0003f0d000 */
[----:B------:R-:W-:Y:S05]  /*8070*/  @!P0 EXIT ;  /* 0x000000000000894d */ /* 0x000fea0003800000 */
[----:B------:R-:W-:Y:S05]  /*8080*/  BRA `(.L_x_128) ;  /* 0x00000000002c7947 */ /* 0x000fea0003800000 */
.L_x_129:
[----:B------:R-:W-:Y:S01]  /*8090*/  ISETP.NE.AND P0, PT, R90, RZ, PT ;  /* 0x000000ff5a00720c */ /* 0x000fe20003f05270 */
[----:B------:R-:W-:-:S12]  /*80a0*/  BSSY.RECONVERGENT B0, `(.L_x_128) ;  /* 0x0000009000007945 */ /* 0x000fd80003800200 */
[----:B------:R-:W-:Y:S05]  /*80b0*/  @P0 BRA `(.L_x_130) ;  /* 0x0000000000140947 */ /* 0x000fea0003800000 */
[----:B------:R-:W2:Y:S02]  /*80c0*/  LDCU.64 UR4, c[0x0][0x888] ;  /* 0x00011100ff0477ac */ /* 0x000ea40008000a00 */
[----:B--2---:R-:W-:-:S04]  /*80d0*/  ISETP.NE.U32.AND P0, PT, RZ, UR4, PT ;  /* 0x00000004ff007c0c */ /* 0x004fc8000bf05070 */
[----:B------:R-:W-:-:S13]  /*80e0*/  ISETP.NE.AND.EX P0, PT, RZ, UR5, PT, P0 ;  /* 0x00000005ff007c0c */ /* 0x000fda000bf05300 */
[----:B------:R-:W-:Y:S05]  /*80f0*/  @!P0 EXIT ;  /* 0x000000000000894d */ /* 0x000fea0003800000 */
[----:B------:R-:W-:Y:S05]  /*8100*/  BRA `(.L_x_131) ;  /* 0x0000000000087947 */ /* 0x000fea0003800000 */
.L_x_130:
[----:B------:R-:W-:-:S13]  /*8110*/  FSETP.NEU.AND P0, PT, R41, RZ, PT ;  /* 0x000000ff2900720b */ /* 0x000fda0003f0d000 */
[----:B------:R-:W-:Y:S05]  /*8120*/  @!P0 EXIT ;  /* 0x000000000000894d */ /* 0x000fea0003800000 */
.L_x_131:
[----:B------:R-:W-:Y:S05]  /*8130*/  BSYNC.RECONVERGENT B0 ;  /* 0x0000000000007941 */ /* 0x000fea0003800200 */
.L_x_128:
[----:B------:R-:W2:Y:S01]  /*8140*/  S2UR UR5, SR_CgaCtaId ;  /* 0x00000000000579c3 */ /* 0x000ea20000008800 */
[----:B------:R-:W-:Y:S01]  /*8150*/  ULEA UR4, UR52, UR47, 0x3 ;  /* 0x0000002f34047291 */ /* 0x000fe2000f8e18ff */
[----:B------:R-:W-:-:S04]  /*8160*/  DEPBAR.LE SB0, 0x0 ;  /* 0x000080000000791a */ /* 0x000fc80000000000 */
[----:B------:R-:W-:-:S04]  /*8170*/  UIADD3 UR4, UPT, UPT, UR4, 0x48, URZ ;  /* 0x0000004804047890 */ /* 0x000fc8000fffe0ff */
[----:B--2---:R-:W-:-:S09]  /*8180*/  UPRMT UR4, UR5, 0x654, UR4 ;  /* 0x0000065405047896 */ /* 0x004fd20008000004 */
[----:B------:R-:W-:Y:S01]  /*8190*/  SYNCS.ARRIVE.TRANS64.RED.A1T0 RZ, [UR4], RZ ;  /* 0x000000ffffff79a7 */ /* 0x000fe20008100404 */
[----:B------:R-:W-:Y:S05]  /*81a0*/  EXIT ;  /* 0x000000000000794d */ /* 0x000fea0003800000 */
.L_x_24:
[----:B-1----:R1:W2:Y:S02]  /*81b0*/  SYNCS.PHASECHK.TRANS64.TRYWAIT P0, [R0+URZ+0xe0], R3 ;  /* 0x0000e003000075a7 */ /* 0x0022a400080011ff */
[----:B--2---:R-:W-:Y:S05]  /*81c0*/  @!P0 NANOSLEEP.SYNCS 0x989680 ;  /* 0x009896800000895d */ /* 0x004fea0003900000 */
[----:B------:R-:W2:Y:S02]  /*81d0*/  @!P0 SYNCS.PHASECHK.TRANS64 P0, [R0+URZ+0xe0], R3 ;  /* 0x0000e003000085a7 */ /* 0x000ea400080010ff */
[----:B--2---:R-:W-:Y:S05]  /*81e0*/  @!P0 BRA `(.L_x_24) ;  /* 0xfffffffc00f08947 */ /* 0x004fea000383ffff */
[----:B------:R-:W-:Y:S05]  /*81f0*/  BRA `(.L_x_132) ;  /* 0xffffff9800307947 */ /* 0x000fea000383ffff */
.L_x_27:
[----:B-1----:R-:W-:-:S07]  /*8200*/  MOV R0, UR33 ;  /* 0x0000002100007c02 */ /* 0x002fce0008000f00 */
.L_x_133:
[----:B-1----:R1:W2:Y:S02]  /*8210*/  SYNCS.PHASECHK.TRANS64.TRYWAIT P0, [R0+URZ+0x18], R3 ;  /* 0x00001803000075a7 */ /* 0x0022a400080011ff */
[----:B--2---:R-:W-:Y:S05]  /*8220*/  @!P0 NANOSLEEP.SYNCS 0x989680 ;  /* 0x009896800000895d */ /* 0x004fea0003900000 */
[----:B------:R-:W2:Y:S02]  /*8230*/  @!P0 SYNCS.PHASECHK.TRANS64 P0, [R0+URZ+0x18], R3 ;  /* 0x00001803000085a7 */ /* 0x000ea400080010ff */
[----:B--2---:R-:W-:Y:S05]  /*8240*/  @!P0 BRA `(.L_x_133) ;  /* 0xfffffffc00f08947 */ /* 0x004fea000383ffff */
[----:B------:R-:W-:Y:S05]  /*8250*/  BRA `(.L_x_26) ;  /* 0xffffff9800807947 */ /* 0x000fea000383ffff */
.L_x_34:
[----:B-1----:R-:W-:-:S07]  /*8260*/  MOV R0, UR17 ;  /* 0x0000001100007c02 */ /* 0x002fce0008000f00 */
.L_x_134:
[----:B-1----:R1:W2:Y:S02]  /*8270*/  SYNCS.PHASECHK.TRANS64.TRYWAIT P0, [R0+URZ+0x18], R3 ;  /* 0x00001803000075a7 */ /* 0x0022a400080011ff */
[----:B--2---:R-:W-:Y:S05]  /*8280*/  @!P0 NANOSLEEP.SYNCS 0x989680 ;  /* 0x009896800000895d */ /* 0x004fea0003900000 */
[----:B------:R-:W2:Y:S02]  /*8290*/  @!P0 SYNCS.PHASECHK.TRANS64 P0, [R0+URZ+0x18], R3 ;  /* 0x00001803000085a7 */ /* 0x000ea400080010ff */
[----:B--2---:R-:W-:Y:S05]  /*82a0*/  @!P0 BRA `(.L_x_134) ;  /* 0xfffffffc00f08947 */ /* 0x004fea000383ffff */
[----:B------:R-:W-:Y:S05]  /*82b0*/  BRA `(.L_x_33) ;  /* 0xffffff9c00447947 */ /* 0x000fea000383ffff */
.L_x_39:
[----:B-1----:R1:W2:Y:S02]  /*82c0*/  SYNCS.PHASECHK.TRANS64.TRYWAIT P0, [R3+URZ+0x70], R0 ;  /* 0x00007000030075a7 */ /* 0x0022a400080011ff */
[----:B--2---:R-:W-:Y:S05]  /*82d0*/  @!P0 NANOSLEEP.SYNCS 0x989680 ;  /* 0x009896800000895d */ /* 0x004fea0003900000 */
[----:B------:R-:W2:Y:S02]  /*82e0*/  @!P0 SYNCS.PHASECHK.TRANS64 P0, [R3+URZ+0x70], R0 ;  /* 0x00007000030085a7 */ /* 0x000ea400080010ff */
[----:B--2---:R-:W-:Y:S05]  /*82f0*/  @!P0 BRA `(.L_x_39) ;  /* 0xfffffffc00f08947 */ /* 0x004fea000383ffff */
[----:B------:R-:W-:Y:S05]  /*8300*/  BRA `(.L_x_135) ;  /* 0xffffff9c00e87947 */ /* 0x000fea000383ffff */
.L_x_43:
[----:B-1----:R-:W-:-:S07]  /*8310*/  MOV R0, UR4 ;  /* 0x0000000400007c02 */ /* 0x002fce0008000f00 */
.L_x_136:
[----:B-1----:R1:W2:Y:S02]  /*8320*/  SYNCS.PHASECHK.TRANS64.TRYWAIT P0, [R0+URZ], R3 ;  /* 0x00000003000075a7 */ /* 0x0022a400080011ff */
[----:B--2---:R-:W-:Y:S05]  /*8330*/  @!P0 NANOSLEEP.SYNCS 0x989680 ;  /* 0x009896800000895d */ /* 0x004fea0003900000 */
[----:B------:R-:W2:Y:S02]  /*8340*/  @!P0 SYNCS.PHASECHK.TRANS64 P0, [R0+URZ], R3 ;  /* 0x00000003000085a7 */ /* 0x000ea400080010ff */
[----:B--2---:R-:W-:Y:S05]  /*8350*/  @!P0 BRA `(.L_x_136) ;  /* 0xfffffffc00f08947 */ /* 0x004fea000383ffff */
[----:B------:R-:W-:Y:S05]  /*8360*/  BRA `(.L_x_137) ;  /* 0xffffffa400947947 */ /* 0x000fea000383ffff */
.L_x_44:
[----:B------:R-:W-:-:S07]  /*8370*/  MOV R0, UR5 ;  /* 0x0000000500007c02 */ /* 0x000fce0008000f00 */
.L_x_138:
[----:B-1----:R1:W2:Y:S02]  /*8380*/  SYNCS.PHASECHK.TRANS64.TRYWAIT P0, [R0+URZ], R3 ;  /* 0x00000003000075a7 */ /* 0x0022a400080011ff */
[----:B--2---:R-:W-:Y:S05]  /*8390*/  @!P0 NANOSLEEP.SYNCS 0x989680 ;  /* 0x009896800000895d */ /* 0x004fea0003900000 */
[----:B------:R-:W2:Y:S02]  /*83a0*/  @!P0 SYNCS.PHASECHK.TRANS64 P0, [R0+URZ], R3 ;  /* 0x00000003000085a7 */ /* 0x000ea400080010ff */
[----:B--2---:R-:W-:Y:S05]  /*83b0*/  @!P0 BRA `(.L_x_138) ;  /* 0xfffffffc00f08947 */ /* 0x004fea000383ffff */
[----:B------:R-:W-:Y:S05]  /*83c0*/  BRA `(.L_x_139) ;  /* 0xffffffa400a07947 */ /* 0x000fea000383ffff */
.L_x_47:
[----:B-1----:R1:W2:Y:S02]  /*83d0*/  SYNCS.PHASECHK.TRANS64.TRYWAIT P0, [R0+URZ+0xd0], R5 ;  /* 0x0000d005000075a7 */ /* 0x0022a400080011ff */
[----:B--2---:R-:W-:Y:S05]  /*83e0*/  @!P0 NANOSLEEP.SYNCS 0x989680 ;  /* 0x009896800000895d */ /* 0x004fea0003900000 */
[----:B------:R-:W2:Y:S02]  /*83f0*/  @!P0 SYNCS.PHASECHK.TRANS64 P0, [R0+URZ+0xd0], R5 ;  /* 0x0000d005000085a7 */ /* 0x000ea400080010ff */
[----:B--2---:R-:W-:Y:S05]  /*8400*/  @!P0 BRA `(.L_x_47) ;  /* 0xfffffffc00f08947 */ /* 0x004fea000383ffff */
[----:B------:R-:W-:Y:S05]  /*8410*/  BRA `(.L_x_140) ;  /* 0xffffffa800047947 */ /* 0x000fea000383ffff */
.L_x_48:
[----:B------:R-:W-:-:S07]  /*8420*/  MOV R0, UR4 ;  /* 0x0000000400007c02 */ /* 0x000fce0008000f00 */
.L_x_141:
[----:B-1----:R1:W2:Y:S02]  /*8430*/  SYNCS.PHASECHK.TRANS64.TRYWAIT P0, [R0+URZ+0x80], R7 ;  /* 0x00008007000075a7 */ /* 0x0022a400080011ff */
[----:B--2---:R-:W-:Y:S05]  /*8440*/  @!P0 NANOSLEEP.SYNCS 0x989680 ;  /* 0x009896800000895d */ /* 0x004fea0003900000 */
[----:B------:R-:W2:Y:S02]  /*8450*/  @!P0 SYNCS.PHASECHK.TRANS64 P0, [R0+URZ+0x80], R7 ;  /* 0x00008007000085a7 */ /* 0x000ea400080010ff */
[----:B--2---:R-:W-:Y:S05]  /*8460*/  @!P0 BRA `(.L_x_141) ;  /* 0xfffffffc00f08947 */ /* 0x004fea000383ffff */
[----:B------:R-:W-:Y:S05]  /*8470*/  BRA `(.L_x_142) ;  /* 0xffffffa800147947 */ /* 0x000fea000383ffff */
.L_x_49:
[----:B-1----:R1:W2:Y:S02]  /*8480*/  SYNCS.PHASECHK.TRANS64.TRYWAIT P1, [R0+URZ+0x70], R5 ;  /* 0x00007005000075a7 */ /* 0x0022a400080211ff */
[----:B--2---:R-:W-:Y:S05]  /*8490*/  @!P1 NANOSLEEP.SYNCS 0x989680 ;  /* 0x009896800000995d */ /* 0x004fea0003900000 */
[----:B------:R-:W2:Y:S02]  /*84a0*/  @!P1 SYNCS.PHASECHK.TRANS64 P1, [R0+URZ+0x70], R5 ;  /* 0x00007005000095a7 */ /* 0x000ea400080210ff */
[----:B--2---:R-:W-:Y:S05]  /*84b0*/  @!P1 BRA `(.L_x_49) ;  /* 0xfffffffc00f09947 */ /* 0x004fea000383ffff */
[----:B------:R-:W-:Y:S05]  /*84c0*/  BRA `(.L_x_143) ;  /* 0xffffffa800447947 */ /* 0x000fea000383ffff */
.L_x_52:
[----:B------:R-:W-:-:S07]  /*84d0*/  MOV R0, UR4 ;  /* 0x0000000400007c02 */ /* 0x000fce0008000f00 */
.L_x_144:
[----:B-1----:R1:W2:Y:S02]  /*84e0*/  SYNCS.PHASECHK.TRANS64.TRYWAIT P0, [R0+URZ+0x80], R3 ;  /* 0x00008003000075a7 */ /* 0x0022a400080011ff */
[----:B--2---:R-:W-:Y:S05]  /*84f0*/  @!P0 NANOSLEEP.SYNCS 0x989680 ;  /* 0x009896800000895d */ /* 0x004fea0003900000 */
[----:B------:R-:W2:Y:S02]  /*8500*/  @!P0 SYNCS.PHASECHK.TRANS64 P0, [R0+URZ+0x80], R3 ;  /* 0x00008003000085a7 */ /* 0x000ea400080010ff */
[----:B--2---:R-:W-:Y:S05]  /*8510*/  @!P0 BRA `(.L_x_144) ;  /* 0xfffffffc00f08947 */ /* 0x004fea000383ffff */
[----:B------:R-:W-:Y:S05]  /*8520*/  BRA `(.L_x_51) ;  /* 0xffffffa800987947 */ /* 0x000fea000383ffff */
.L_x_61:
[----:B-1----:R-:W-:-:S04]  /*8530*/  MOV R5, UR5 ;  /* 0x0000000500057c02 */ /* 0x002fc80008000f00 */
[----:B------:R1:W2:Y:S03]  /*8540*/  SYNCS.PHASECHK.TRANS64.TRYWAIT P0, [R5+URZ+0x8], R6 ;  /* 0x00000806050075a7 */ /* 0x0002a600080011ff */
[----:B--2---:R-:W-:Y:S05]  /*8550*/  @!P0 NANOSLEEP.SYNCS 0x989680 ;  /* 0x009896800000895d */ /* 0x004fea0003900000 */
[----:B------:R-:W2:Y:S02]  /*8560*/  @!P0 SYNCS.PHASECHK.TRANS64 P0, [R5+URZ+0x8], R6 ;  /* 0x00000806050085a7 */ /* 0x000ea400080010ff */
[----:B--2---:R-:W-:Y:S05]  /*8570*/  @!P0 BRA `(.L_x_61) ;  /* 0xfffffffc00ec8947 */ /* 0x004fea000383ffff */
[----:B------:R-:W-:Y:S05]  /*8580*/  BRA `(.L_x_60) ;  /* 0xffffffac00507947 */ /* 0x000fea000383ffff */
.L_x_63:
[----:B------:R-:W-:Y:S01]  /*8590*/  BSSY B0, `(.L_x_145) ;  /* 0x0000006000007945 */ /* 0x000fe20003800000 */
[----:B------:R-:W-:-:S07]  /*85a0*/  MOV R15, 0xffffffff ;  /* 0xffffffff000f7802 */ /* 0x000fce0000000f00 */
[----:B-1---5:R-:W-:Y:S05]  /*85b0*/  WARPSYNC.COLLECTIVE R15, `(.L_x_146) ;  /* 0x000000000f0c7348 */ /* 0x022fea0003c00000 */
[----:B------:R-:W-:Y:S02]  /*85c0*/  ELECT P6, UR79, PT ;  /* 0x00000000004f782f */ /* 0x000fe400038c0000 */
[----:B------:R-:W-:Y:S01]  /*85d0*/  MOV R14, UR79 ;  /* 0x0000004f000e7c02 */ /* 0x000fe20008000f00 */
[----:B-1---5:R-:W-:Y:S10]  /*85e0*/  ENDCOLLECTIVE ;  /* 0x000000000000791b */ /* 0x022ff40003800000 */
.L_x_146:
[----:B------:R-:W-:Y:S05]  /*85f0*/  BSYNC B0 ;  /* 0x0000000000007941 */ /* 0x000fea0003800000 */
.L_x_145:
[----:B------:R-:W-:Y:S01]  /*8600*/  PLOP3.LUT P0, PT, P6, PT, PT, 0x80, 0x8 ;  /* 0x000000000008781c */ /* 0x000fe2000370f070 */
[----:B------:R-:W-:-:S12]  /*8610*/  BRA `(.L_x_147) ;  /* 0xffffffac007c7947 */ /* 0x000fd8000383ffff */
.L_x_65:
[----:B-1----:R-:W-:-:S04]  /*8620*/  MOV R3, UR5 ;  /* 0x0000000500037c02 */ /* 0x002fc80008000f00 */
[----:B------:R1:W2:Y:S03]  /*8630*/  SYNCS.PHASECHK.TRANS64.TRYWAIT P0, [R3+URZ+0x8], R4 ;  /* 0x00000804030075a7 */ /* 0x0002a600080011ff */
[----:B--2---:R-:W-:Y:S05]  /*8640*/  @!P0 NANOSLEEP.SYNCS 0x989680 ;  /* 0x009896800000895d */ /* 0x004fea0003900000 */
[----:B------:R-:W2:Y:S02]  /*8650*/  @!P0 SYNCS.PHASECHK.TRANS64 P0, [R3+URZ+0x8], R4 ;  /* 0x00000804030085a7 */ /* 0x000ea400080010ff */
[----:B--2---:R-:W-:Y:S05]  /*8660*/  @!P0 BRA `(.L_x_65) ;  /* 0xfffffffc00ec8947 */ /* 0x004fea000383ffff */
[----:B------:R-:W-:Y:S05]  /*8670*/  BRA `(.L_x_64) ;  /* 0xffffffac00807947 */ /* 0x000fea000383ffff */
.L_x_66:
[----:B-1----:R1:W2:Y:S02]  /*8680*/  SYNCS.PHASECHK.TRANS64.TRYWAIT P0, [R0+URZ+0x70], R5 ;  /* 0x00007005000075a7 */ /* 0x0022a400080011ff */
[----:B--2---:R-:W-:Y:S05]  /*8690*/  @!P0 NANOSLEEP.SYNCS 0x989680 ;  /* 0x009896800000895d */ /* 0x004fea0003900000 */
[----:B------:R-:W2:Y:S02]  /*86a0*/  @!P0 SYNCS.PHASECHK.TRANS64 P0, [R0+URZ+0x70], R5 ;  /* 0x00007005000085a7 */ /* 0x000ea400080010ff */
[----:B--2---:R-:W-:Y:S05]  /*86b0*/  @!P0 BRA `(.L_x_66) ;  /* 0xfffffffc00f08947 */ /* 0x004fea000383ffff */
[----:B------:R-:W-:Y:S05]  /*86c0*/  BRA `(.L_x_148) ;  /* 0xffffffb0005c7947 */ /* 0x000fea000383ffff */
.L_x_68:
[----:B------:R-:W-:-:S07]  /*86d0*/  MOV R0, UR23 ;  /* 0x0000001700007c02 */ /* 0x000fce0008000f00 */
.L_x_149:
[----:B-1----:R1:W2:Y:S02]  /*86e0*/  SYNCS.PHASECHK.TRANS64.TRYWAIT P0, [R0+URZ+0xb0], R5 ;  /* 0x0000b005000075a7 */ /* 0x0022a400080011ff */
[----:B--2---:R-:W-:Y:S05]  /*86f0*/  @!P0 NANOSLEEP.SYNCS 0x989680 ;  /* 0x009896800000895d */ /* 0x004fea0003900000 */
[----:B------:R-:W2:Y:S02]  /*8700*/  @!P0 SYNCS.PHASECHK.TRANS64 P0, [R0+URZ+0xb0], R5 ;  /* 0x0000b005000085a7 */ /* 0x000ea400080010ff */
[----:B--2---:R-:W-:Y:S05]  /*8710*/  @!P0 BRA `(.L_x_149) ;  /* 0xfffffffc00f08947 */ /* 0x004fea000383ffff */
[----:B------:R-:W-:Y:S05]  /*8720*/  BRA `(.L_x_150) ;  /* 0xffffffb000a87947 */ /* 0x000fea000383ffff */
.L_x_71:
[----:B------:R-:W-:Y:S07]  /*8730*/  MOV R0, UR5 ;  /* 0x0000000500007c02 */ /* 0x000fee0008000f00 */
.L_x_151:
[----:B-1----:R1:W2:Y:S02]  /*8740*/  SYNCS.PHASECHK.TRANS64.TRYWAIT P0, [R0+URZ], R5 ;  /* 0x00000005000075a7 */ /* 0x0022a400080011ff */
[----:B--2---:R-:W-:Y:S05]  /*8750*/  @!P0 NANOSLEEP.SYNCS 0x989680 ;  /* 0x009896800000895d */ /* 0x004fea0003900000 */
[----:B------:R-:W2:Y:S02]  /*8760*/  @!P0 SYNCS.PHASECHK.TRANS64 P0, [R0+URZ], R5 ;  /* 0x00000005000085a7 */ /* 0x000ea400080010ff */
[----:B--2---:R-:W-:Y:S05]  /*8770*/  @!P0 BRA `(.L_x_151) ;  /* 0xfffffffc00f08947 */ /* 0x004fea000383ffff */
[----:B------:R-:W-:Y:S05]  /*8780*/  BRA `(.L_x_70) ;  /* 0xffffffb000bc7947 */ /* 0x000fea000383ffff */
.L_x_75:
[----:B-1----:R-:W-:-:S07]  /*8790*/  MOV R0, UR4 ;  /* 0x0000000400007c02 */ /* 0x002fce0008000f00 */
.L_x_152:
[----:B-1----:R1:W2:Y:S02]  /*87a0*/  SYNCS.PHASECHK.TRANS64.TRYWAIT P0, [R0+URZ], R3 ;  /* 0x00000003000075a7 */ /* 0x0022a400080011ff */
[----:B--2---:R-:W-:Y:S05]  /*87b0*/  @!P0 NANOSLEEP.SYNCS 0x989680 ;  /* 0x009896800000895d */ /* 0x004fea0003900000 */
[----:B------:R-:W2:Y:S02]  /*87c0*/  @!P0 SYNCS.PHASECHK.TRANS64 P0, [R0+URZ], R3 ;  /* 0x00000003000085a7 */ /* 0x000ea400080010ff */
[----:B--2---:R-:W-:Y:S05]  /*87d0*/  @!P0 BRA `(.L_x_152) ;  /* 0xfffffffc00f08947 */ /* 0x004fea000383ffff */
[----:B------:R-:W-:Y:S05]  /*87e0*/  BRA `(.L_x_153) ;  /* 0xffffffb400887947 */ /* 0x000fea000383ffff */
.L_x_76:
[----:B------:R-:W-:-:S07]  /*87f0*/  MOV R0, UR5 ;  /* 0x0000000500007c02 */ /* 0x000fce0008000f00 */
.L_x_154:
[----:B-1----:R1:W2:Y:S02]  /*8800*/  SYNCS.PHASECHK.TRANS64.TRYWAIT P0, [R0+URZ], R3 ;  /* 0x00000003000075a7 */ /* 0x0022a400080011ff */
[----:B--2---:R-:W-:Y:S05]  /*8810*/  @!P0 NANOSLEEP.SYNCS 0x989680 ;  /* 0x009896800000895d */ /* 0x004fea0003900000 */
[----:B------:R-:W2:Y:S02]  /*8820*/  @!P0 SYNCS.PHASECHK.TRANS64 P0, [R0+URZ], R3 ;  /* 0x00000003000085a7 */ /* 0x000ea400080010ff */
[----:B--2---:R-:W-:Y:S05]  /*8830*/  @!P0 BRA `(.L_x_154) ;  /* 0xfffffffc00f08947 */ /* 0x004fea000383ffff */
[----:B------:R-:W-:Y:S05]  /*8840*/  BRA `(.L_x_155) ;  /* 0xffffffb400947947 */ /* 0x000fea000383ffff */
.L_x_77:
[----:B------:R-:W-:-:S07]  /*8850*/  MOV R0, UR5 ;  /* 0x0000000500007c02 */ /* 0x000fce0008000f00 */
.L_x_156:
[----:B-1----:R1:W2:Y:S02]  /*8860*/  SYNCS.PHASECHK.TRANS64.TRYWAIT P0, [R0+URZ], R3 ;  /* 0x00000003000075a7 */ /* 0x0022a400080011ff */
[----:B--2---:R-:W-:Y:S05]  /*8870*/  @!P0 NANOSLEEP.SYNCS 0x989680 ;  /* 0x009896800000895d */ /* 0x004fea0003900000 */
[----:B------:R-:W2:Y:S02]  /*8880*/  @!P0 SYNCS.PHASECHK.TRANS64 P0, [R0+URZ], R3 ;  /* 0x00000003000085a7 */ /* 0x000ea400080010ff */
[----:B--2---:R-:W-:Y:S05]  /*8890*/  @!P0 BRA `(.L_x_156) ;  /* 0xfffffffc00f08947 */ /* 0x004fea000383ffff */
[----:B------:R-:W-:Y:S05]  /*88a0*/  BRA `(.L_x_157) ;  /* 0xffffffb400a07947 */ /* 0x000fea000383ffff */
.L_x_80:
[----:B------:R-:W-:-:S07]  /*88b0*/  MOV R0, UR17 ;  /* 0x0000001100007c02 */ /* 0x000fce0008000f00 */
.L_x_158:
[----:B-1----:R1:W2:Y:S02]  /*88c0*/  SYNCS.PHASECHK.TRANS64.TRYWAIT P1, [R0+URZ+0xf0], R3 ;  /* 0x0000f003000075a7 */ /* 0x0022a400080211ff */
[----:B--2---:R-:W-:Y:S05]  /*88d0*/  @!P1 NANOSLEEP.SYNCS 0x989680 ;  /* 0x009896800000995d */ /* 0x004fea0003900000 */
[----:B------:R-:W2:Y:S02]  /*88e0*/  @!P1 SYNCS.PHASECHK.TRANS64 P1, [R0+URZ+0xf0], R3 ;  /* 0x0000f003000095a7 */ /* 0x000ea400080210ff */
[----:B--2---:R-:W-:Y:S05]  /*88f0*/  @!P1 BRA `(.L_x_158) ;  /* 0xfffffffc00f09947 */ /* 0x004fea000383ffff */
[----:B------:R-:W-:Y:S05]  /*8900*/  BRA `(.L_x_159) ;  /* 0xffffffb400ec7947 */ /* 0x000fea000383ffff */
.L_x_85:
[----:B--2---:R2:W4:Y:S02]  /*8910*/  SYNCS.PHASECHK.TRANS64.TRYWAIT P0, [R12+URZ+0x70], R9 ;  /* 0x000070090c0075a7 */ /* 0x00452400080011ff */
[----:B----4-:R-:W-:Y:S05]  /*8920*/  @!P0 NANOSLEEP.SYNCS 0x989680 ;  /* 0x009896800000895d */ /* 0x010fea0003900000 */
[----:B------:R-:W4:Y:S02]  /*8930*/  @!P0 SYNCS.PHASECHK.TRANS64 P0, [R12+URZ+0x70], R9 ;  /* 0x000070090c0085a7 */ /* 0x000f2400080010ff */
[----:B----4-:R-:W-:Y:S05]  /*8940*/  @!P0 BRA `(.L_x_85) ;  /* 0xfffffffc00f08947 */ /* 0x010fea000383ffff */
[----:B------:R-:W-:Y:S05]  /*8950*/  BRA `(.L_x_160) ;  /* 0xffffffbc00087947 */ /* 0x000fea000383ffff */
.L_x_88:
[----:B------:R-:W-:Y:S07]  /*8960*/  MOV R0, UR24 ;  /* 0x0000001800007c02 */ /* 0x000fee0008000f00 */
.L_x_161:
[----:B--2---:R2:W3:Y:S02]  /*8970*/  SYNCS.PHASECHK.TRANS64.TRYWAIT P2, [R0+URZ+0x68], R9 ;  /* 0x00006809000075a7 */ /* 0x0044e400080411ff */
[----:B---3--:R-:W-:Y:S05]  /*8980*/  @!P2 NANOSLEEP.SYNCS 0x989680 ;  /* 0x009896800000a95d */ /* 0x008fea0003900000 */
[----:B------:R-:W3:Y:S02]  /*8990*/  @!P2 SYNCS.PHASECHK.TRANS64 P2, [R0+URZ+0x68], R9 ;  /* 0x000068090000a5a7 */ /* 0x000ee400080410ff */
[----:B---3--:R-:W-:Y:S05]  /*89a0*/  @!P2 BRA `(.L_x_161) ;  /* 0xfffffffc00f0a947 */ /* 0x008fea000383ffff */
[----:B------:R-:W-:Y:S05]  /*89b0*/  BRA `(.L_x_87) ;  /* 0xffffffc0006c7947 */ /* 0x000fea000383ffff */
.L_x_91:
[----:B------:R-:W-:Y:S07]  /*89c0*/  MOV R0, UR4 ;  /* 0x0000000400007c02 */ /* 0x000fee0008000f00 */
.L_x_162:
[----:B--2---:R2:W3:Y:S02]  /*89d0*/  SYNCS.PHASECHK.TRANS64.TRYWAIT P0, [R0+URZ+0x48], R9 ;  /* 0x00004809000075a7 */ /* 0x0044e400080011ff */
[----:B---3--:R-:W-:Y:S05]  /*89e0*/  @!P0 NANOSLEEP.SYNCS 0x989680 ;  /* 0x009896800000895d */ /* 0x008fea0003900000 */
[----:B------:R-:W3:Y:S02]  /*89f0*/  @!P0 SYNCS.PHASECHK.TRANS64 P0, [R0+URZ+0x48], R9 ;  /* 0x00004809000085a7 */ /* 0x000ee400080010ff */
[----:B---3--:R-:W-:Y:S05]  /*8a00*/  @!P0 BRA `(.L_x_162) ;  /* 0xfffffffc00f08947 */ /* 0x008fea000383ffff */
[----:B------:R-:W-:Y:S05]  /*8a10*/  BRA `(.L_x_163) ;  /* 0xffffffc000cc7947 */ /* 0x000fea000383ffff */
.L_x_92:
[----:B------:R-:W-:Y:S07]  /*8a20*/  MOV R9, UR5 ;  /* 0x0000000500097c02 */ /* 0x000fee0008000f00 */
.L_x_164:
[----:B--2---:R2:W3:Y:S02]  /*8a30*/  SYNCS.PHASECHK.TRANS64.TRYWAIT P0, [R9+URZ+0x48], R0 ;  /* 0x00004800090075a7 */ /* 0x0044e400080011ff */
[----:B---3--:R-:W-:Y:S05]  /*8a40*/  @!P0 NANOSLEEP.SYNCS 0x989680 ;  /* 0x009896800000895d */ /* 0x008fea0003900000 */
[----:B------:R-:W3:Y:S02]  /*8a50*/  @!P0 SYNCS.PHASECHK.TRANS64 P0, [R9+URZ+0x48], R0 ;  /* 0x00004800090085a7 */ /* 0x000ee400080010ff */
[----:B---3--:R-:W-:Y:S05]  /*8a60*/  @!P0 BRA `(.L_x_164) ;  /* 0xfffffffc00f08947 */ /* 0x008fea000383ffff */
[----:B------:R-:W-:Y:S05]  /*8a70*/  BRA `(.L_x_165) ;  /* 0xffffffc4002c7947 */ /* 0x000fea000383ffff */
.L_x_94:
[----:B------:R-:W-:-:S07]  /*8a80*/  MOV R0, UR4 ;  /* 0x0000000400007c02 */ /* 0x000fce0008000f00 */
.L_x_166:
[----:B--2---:R2:W3:Y:S02]  /*8a90*/  SYNCS.PHASECHK.TRANS64.TRYWAIT P0, [R0+URZ], R3 ;  /* 0x00000003000075a7 */ /* 0x0044e400080011ff */
[----:B---3--:R-:W-:Y:S05]  /*8aa0*/  @!P0 NANOSLEEP.SYNCS 0x989680 ;  /* 0x009896800000895d */ /* 0x008fea0003900000 */
[----:B------:R-:W3:Y:S02]  /*8ab0*/  @!P0 SYNCS.PHASECHK.TRANS64 P0, [R0+URZ], R3 ;  /* 0x00000003000085a7 */ /* 0x000ee400080010ff */
[----:B---3--:R-:W-:Y:S05]  /*8ac0*/  @!P0 BRA `(.L_x_166) ;  /* 0xfffffffc00f08947 */ /* 0x008fea000383ffff */
[----:B------:R-:W-:Y:S05]  /*8ad0*/  BRA `(.L_x_167) ;  /* 0xffffffc400c07947 */ /* 0x000fea000383ffff */
.L_x_95:
[----:B------:R-:W-:-:S07]  /*8ae0*/  MOV R0, UR5 ;  /* 0x0000000500007c02 */ /* 0x000fce0008000f00 */
.L_x_168:
[----:B--2---:R2:W3:Y:S02]  /*8af0*/  SYNCS.PHASECHK.TRANS64.TRYWAIT P0, [R0+URZ], R3 ;  /* 0x00000003000075a7 */ /* 0x0044e400080011ff */
[----:B---3--:R-:W-:Y:S05]  /*8b00*/  @!P0 NANOSLEEP.SYNCS 0x989680 ;  /* 0x009896800000895d */ /* 0x008fea0003900000 */
[----:B------:R-:W3:Y:S02]  /*8b10*/  @!P0 SYNCS.PHASECHK.TRANS64 P0, [R0+URZ], R3 ;  /* 0x00000003000085a7 */ /* 0x000ee400080010ff */
[----:B---3--:R-:W-:Y:S05]  /*8b20*/  @!P0 BRA `(.L_x_168) ;  /* 0xfffffffc00f08947 */ /* 0x008fea000383ffff */
[----:B------:R-:W-:Y:S05]  /*8b30*/  BRA `(.L_x_169) ;  /* 0xffffffc400cc7947 */ /* 0x000fea000383ffff */
.L_x_97:
[----:B-1----:R1:W2:Y:S02]  /*8b40*/  SYNCS.PHASECHK.TRANS64.TRYWAIT P0, [R3+URZ+0x70], R0 ;  /* 0x00007000030075a7 */ /* 0x0022a400080011ff */
[----:B--2---:R-:W-:Y:S05]  /*8b50*/  @!P0 NANOSLEEP.SYNCS 0x989680 ;  /* 0x009896800000895d */ /* 0x004fea0003900000 */
[----:B------:R-:W2:Y:S02]  /*8b60*/  @!P0 SYNCS.PHASECHK.TRANS64 P0, [R3+URZ+0x70], R0 ;  /* 0x00007000030085a7 */ /* 0x000ea400080010ff */
[----:B--2---:R-:W-:Y:S05]  /*8b70*/  @!P0 BRA `(.L_x_97) ;  /* 0xfffffffc00f08947 */ /* 0x004fea000383ffff */
[----:B------:R-:W-:Y:S05]  /*8b80*/  BRA `(.L_x_170) ;  /* 0xffffffc800b47947 */ /* 0x000fea000383ffff */
.L_x_107:
[----:B-1----:R1:W2:Y:S02]  /*8b90*/  SYNCS.PHASECHK.TRANS64.TRYWAIT P1, [R0+URZ+0x30], R3 ;  /* 0x00003003000075a7 */ /* 0x0022a400080211ff */
[----:B--2---:R-:W-:Y:S05]  /*8ba0*/  @!P1 NANOSLEEP.SYNCS 0x989680 ;  /* 0x009896800000995d */ /* 0x004fea0003900000 */
[----:B------:R-:W2:Y:S02]  /*8bb0*/  @!P1 SYNCS.PHASECHK.TRANS64 P1, [R0+URZ+0x30], R3 ;  /* 0x00003003000095a7 */ /* 0x000ea400080210ff */
[----:B--2---:R-:W-:Y:S05]  /*8bc0*/  @!P1 BRA `(.L_x_107) ;  /* 0xfffffffc00f09947 */ /* 0x004fea000383ffff */
[----:B------:R-:W-:Y:S05]  /*8bd0*/  BRA `(.L_x_106) ;  /* 0xffffffd8004c7947 */ /* 0x000fea000383ffff */
.L_x_109:
[----:B-1----:R1:W4:Y:S02]  /*8be0*/  SYNCS.PHASECHK.TRANS64.TRYWAIT P0, [R89+URZ+0x90], R2 ;  /* 0x00009002590075a7 */ /* 0x00232400080011ff */
[----:B----4-:R-:W-:Y:S05]  /*8bf0*/  @!P0 NANOSLEEP.SYNCS 0x989680 ;  /* 0x009896800000895d */ /* 0x010fea0003900000 */
[----:B------:R-:W4:Y:S02]  /*8c00*/  @!P0 SYNCS.PHASECHK.TRANS64 P0, [R89+URZ+0x90], R2 ;  /* 0x00009002590085a7 */ /* 0x000f2400080010ff */
[----:B----4-:R-:W-:Y:S05]  /*8c10*/  @!P0 BRA `(.L_x_109) ;  /* 0xfffffffc00f08947 */ /* 0x010fea000383ffff */
[----:B------:R-:W-:Y:S05]  /*8c20*/  BRA `(.L_x_108) ;  /* 0xffffffd800847947 */ /* 0x000fea000383ffff */
.L_x_120:
[----:B---3--:R3:W4:Y:S02]  /*8c30*/  SYNCS.PHASECHK.TRANS64.TRYWAIT P0, [R3+URZ+0x30], R4 ;  /* 0x00003004030075a7 */ /* 0x00872400080011ff */
[----:B----4-:R-:W-:Y:S05]  /*8c40*/  @!P0 NANOSLEEP.SYNCS 0x989680 ;  /* 0x009896800000895d */ /* 0x010fea0003900000 */
[----:B------:R-:W4:Y:S02]  /*8c50*/  @!P0 SYNCS.PHASECHK.TRANS64 P0, [R3+URZ+0x30], R4 ;  /* 0x00003004030085a7 */ /* 0x000f2400080010ff */
[----:B----4-:R-:W-:Y:S05]  /*8c60*/  @!P0 BRA `(.L_x_120) ;  /* 0xfffffffc00f08947 */ /* 0x010fea000383ffff */
[----:B------:R-:W-:Y:S05]  /*8c70*/  BRA `(.L_x_119) ;  /* 0xffffffe400747947 */ /* 0x000fea000383ffff */
        .weak           $__internal_0_$__cuda_sm10x_tcgen05_guardrail_trap_col_being_dealloced_not_returned_by_alloc
        .type           $__internal_0_$__cuda_sm10x_tcgen05_guardrail_trap_col_being_dealloced_not_returned_by_alloc,@function
        .size           $__internal_0_$__cuda_sm10x_tcgen05_guardrail_trap_col_being_dealloced_not_returned_by_alloc,($__internal_1_$__cuda_sm10x_tcgen05_guardrail_trap_phase_invalid_during_alloc - $__internal_0_$__cuda_sm10x_tcgen05_guardrail_trap_col_being_dealloced_not_returned_by_alloc)
$__internal_0_$__cuda_sm10x_tcgen05_guardrail_trap_col_being_dealloced_not_returned_by_alloc:
[----:B------:R-:W-:Y:S05]  /*8c80*/  BPT.TRAP 0x1 ;  /* 0x000000040000795c */ /* 0x000fea0000300000 */
[----:B------:R-:W-:-:S04]  /*8c90*/  HFMA2 R3, -RZ, RZ, 0, 0 ;  /* 0x00000000ff037431 */ /* 0x000fc800000001ff */
[----:B------:R-:W-:Y:S05]  /*8ca0*/  RET.REL.NODEC R2 `(_ZN7cutlass13device_kernelINS_4gemm6kernel13GemmUniversalIN4cute5tupleIJiiiiEEENS1_10collective13CollectiveMmaINS1_35MainloopSm100TmaUmmaWarpSpecializedILi3ELi2ELi4ENS5_IJNS4_1CILi2EEESB_NSA_ILi1EEEEEEEENS5_IJNSA_ILi256EEENSA_ILi64EEENSA_ILi32EEEEEENS_6half_tENS5_IJlSC_lEEESJ_SK_NS4_8TiledMMAINS4_8MMA_AtomIJNS4_26SM100_MMA_F16BF16_2x1SM_SSISJ_SJ_fLi256ELi64ELNS4_4UMMA5MajorE0ELSP_0ELNSO_7ScaleInE0ELSQ_0EEEEEENS4_6LayoutINS5_IJSC_SC_SC_EEENS5_IJNSA_ILi0EEESV_SV_EEEEENS5_IJNS4_10UnderscoreESY_SY_EEEEENS4_28SM100_TMA_2SM_LOAD_MULTICASTENS4_14ComposedLayoutINS4_7SwizzleILi2ELi4ELi3EEENS4_18smem_ptr_flag_bitsILi16EEENST_INS5_IJNSA_ILi8EEESH_EEENS5_IJSH_SC_EEEEEEEvNS4_8identityENS4_18SM100_TMA_2SM_LOADES1B_vS1C_EENS_8epilogue10collective18CollectiveEpilogueINS1F_23Sm100TmaWarpSpecializedILi3ELi2ELi32ELb1ELb0EEEJNS5_IJNSA_ILi128EEESG_SH_EEENS5_IJNST_IS1K_SC_EENST_ISH_SC_EEEEESJ_SK_SJ_SK_NS1F_6fusion15FusionCallbacksIS1J_NS1P_17LinearCombinationISJ_fSJ_fLNS_15FloatRoundStyleE2EEES1L_S1O_JEEENS4_5SM1004TMEM4LOAD26SM100_TMEM_LOAD_32dp32b32xENS4_13SM90_TMA_LOADES1B_NS4_39AutoVectorizingCopyWithAssumedAlignmentILi128EEENS4_14SM90_TMA_STOREES1B_S21_S21_EEEvvEEEEvNT_6ParamsE) ;  /* 0xffffff7002d47950 */ /* 0x000fea0003c3ffff */
        .weak           $__internal_1_$__cuda_sm10x_tcgen05_guardrail_trap_phase_invalid_during_alloc
        .type           $__internal_1_$__cuda_sm10x_tcgen05_guardrail_trap_phase_invalid_during_alloc,@function
        .size           $__internal_1_$__cuda_sm10x_tcgen05_guardrail_trap_phase_invalid_during_alloc,($__internal_2_$__cuda_sm10x_tcgen05_guardrail_trap_unallocated_columns_being_dealloced - $__internal_1_$__cuda_sm10x_tcgen05_guardrail_trap_phase_invalid_during_alloc)
$__internal_1_$__cuda_sm10x_tcgen05_guardrail_trap_phase_invalid_during_alloc:
[----:B------:R-:W-:Y:S05]  /*8cb0*/  BPT.TRAP 0x1 ;  /* 0x000000040000795c */ /* 0x000fea0000300000 */
[----:B------:R-:W-:-:S04]  /*8cc0*/  MOV R5, 0x0 ;  /* 0x0000000000057802 */ /* 0x000fc80000000f00 */
[----:B------:R-:W-:Y:S05]  /*8cd0*/  RET.REL.NODEC R4 `(_ZN7cutlass13device_kernelINS_4gemm6kernel13GemmUniversalIN4cute5tupleIJiiiiEEENS1_10collective13CollectiveMmaINS1_35MainloopSm100TmaUmmaWarpSpecializedILi3ELi2ELi4ENS5_IJNS4_1CILi2EEESB_NSA_ILi1EEEEEEEENS5_IJNSA_ILi256EEENSA_ILi64EEENSA_ILi32EEEEEENS_6half_tENS5_IJlSC_lEEESJ_SK_NS4_8TiledMMAINS4_8MMA_AtomIJNS4_26SM100_MMA_F16BF16_2x1SM_SSISJ_SJ_fLi256ELi64ELNS4_4UMMA5MajorE0ELSP_0ELNSO_7ScaleInE0ELSQ_0EEEEEENS4_6LayoutINS5_IJSC_SC_SC_EEENS5_IJNSA_ILi0EEESV_SV_EEEEENS5_IJNS4_10UnderscoreESY_SY_EEEEENS4_28SM100_TMA_2SM_LOAD_MULTICASTENS4_14ComposedLayoutINS4_7SwizzleILi2ELi4ELi3EEENS4_18smem_ptr_flag_bitsILi16EEENST_INS5_IJNSA_ILi8EEESH_EEENS5_IJSH_SC_EEEEEEEvNS4_8identityENS4_18SM100_TMA_2SM_LOADES1B_vS1C_EENS_8epilogue10collective18CollectiveEpilogueINS1F_23Sm100TmaWarpSpecializedILi3ELi2ELi32ELb1ELb0EEEJNS5_IJNSA_ILi128EEESG_SH_EEENS5_IJNST_IS1K_SC_EENST_ISH_SC_EEEEESJ_SK_SJ_SK_NS1F_6fusion15FusionCallbacksIS1J_NS1P_17LinearCombinationISJ_fSJ_fLNS_15FloatRoundStyleE2EEES1L_S1O_JEEENS4_5SM1004TMEM4LOAD26SM100_TMEM_LOAD_32dp32b32xENS4_13SM90_TMA_LOADES1B_NS4_39AutoVectorizingCopyWithAssumedAlignmentILi128EEENS4_14SM90_TMA_STOREES1B_S21_S21_EEEvvEEEEvNT_6ParamsE) ;  /* 0xffffff7004c87950 */ /* 0x000fea0003c3ffff */
        .weak           $__internal_2_$__cuda_sm10x_tcgen05_guardrail_trap_unallocated_columns_being_dealloced
        .type           $__internal_2_$__cuda_sm10x_tcgen05_guardrail_trap_unallocated_columns_being_dealloced,@function
        .size           $__internal_2_$__cuda_sm10x_tcgen05_guardrail_trap_unallocated_columns_being_dealloced,(.L_x_172 - $__internal_2_$__cuda_sm10x_tcgen05_guardrail_trap_unallocated_columns_being_dealloced)
$__internal_2_$__cuda_sm10x_tcgen05_guardrail_trap_unallocated_columns_being_dealloced:
[----:B------:R-:W-:Y:S05]  /*8ce0*/  BPT.TRAP 0x1 ;  /* 0x000000040000795c */ /* 0x000fea0000300000 */
[----:B------:R-:W-:-:S04]  /*8cf0*/  HFMA2 R3, -RZ, RZ, 0, 0 ;  /* 0x00000000ff037431 */ /* 0x000fc800000001ff */
[----:B------:R-:W-:Y:S05]  /*8d00*/  RET.REL.NODEC R2 `(_ZN7cutlass13device_kernelINS_4gemm6kernel13GemmUniversalIN4cute5tupleIJiiiiEEENS1_10collective13CollectiveMmaINS1_35MainloopSm100TmaUmmaWarpSpecializedILi3ELi2ELi4ENS5_IJNS4_1CILi2EEESB_NSA_ILi1EEEEEEEENS5_IJNSA_ILi256EEENSA_ILi64EEENSA_ILi32EEEEEENS_6half_tENS5_IJlSC_lEEESJ_SK_NS4_8TiledMMAINS4_8MMA_AtomIJNS4_26SM100_MMA_F16BF16_2x1SM_SSISJ_SJ_fLi256ELi64ELNS4_4UMMA5MajorE0ELSP_0ELNSO_7ScaleInE0ELSQ_0EEEEEENS4_6LayoutINS5_IJSC_SC_SC_EEENS5_IJNSA_ILi0EEESV_SV_EEEEENS5_IJNS4_10UnderscoreESY_SY_EEEEENS4_28SM100_TMA_2SM_LOAD_MULTICASTENS4_14ComposedLayoutINS4_7SwizzleILi2ELi4ELi3EEENS4_18smem_ptr_flag_bitsILi16EEENST_INS5_IJNSA_ILi8EEESH_EEENS5_IJSH_SC_EEEEEEEvNS4_8identityENS4_18SM100_TMA_2SM_LOADES1B_vS1C_EENS_8epilogue10collective18CollectiveEpilogueINS1F_23Sm100TmaWarpSpecializedILi3ELi2ELi32ELb1ELb0EEEJNS5_IJNSA_ILi128EEESG_SH_EEENS5_IJNST_IS1K_SC_EENST_ISH_SC_EEEEESJ_SK_SJ_SK_NS1F_6fusion15FusionCallbacksIS1J_NS1P_17LinearCombinationISJ_fSJ_fLNS_15FloatRoundStyleE2EEES1L_S1O_JEEENS4_5SM1004TMEM4LOAD26SM100_TMEM_LOAD_32dp32b32xENS4_13SM90_TMA_LOADES1B_NS4_39AutoVectorizingCopyWithAssumedAlignmentILi128EEENS4_14SM90_TMA_STOREES1B_S21_S21_EEEvvEEEEvNT_6ParamsE) ;  /* 0xffffff7002bc7950 */ /* 0x000fea0003c3ffff */
.L_x_171:
[----:B------:R-:W-:-:S00]  /*8d10*/  BRA `(.L_x_171) ;  /* 0xfffffffc00fc7947 */ /* 0x000fc0000383ffff */
[----:B------:R-:W-:-:S00]  /*8d20*/  NOP ;  /* 0x0000000000007918 */ /* 0x000fc00000000000 */
        /* <DEDUP_REMOVED lines=13> */
.L_x_172:


//--------------------- .nv.global.init           --------------------------
	.section	.nv.global.init,"aw",@progbits
.nv.global.init:
	.type		$str$27,@object
	.size		$str$27,($str$28 - $str$27)
$str$27:
        /*0000*/ 	.byte	0x28, 0x61, 0x64, 0x64, 0x72, 0x65, 0x73, 0x73, 0x20, 0x26, 0x20, 0x6d, 0x61, 0x73, 0x6b, 0x29
        /*0010*/ 	.byte	0x20, 0x3d, 0x3d, 0x20, 0x30, 0x00
	.type		$str$28,@object
	.size		$str$28,($str$26 - $str$28)
$str$28:
        /*0016*/ 	.byte	0x2f, 0x74, 0x6d, 0x70, 0x2f, 0x63, 0x75, 0x74, 0x6c, 0x61, 0x73, 0x73, 0x5f, 0x73, 0x77, 0x65
        /*0026*/ 	.byte	0x65, 0x70, 0x5f, 0x73, 0x72, 0x63, 0x2f, 0x69, 0x6e, 0x63, 0x6c, 0x75, 0x64, 0x65, 0x2f, 0x63
        /*0036*/ 	.byte	0x75, 0x74, 0x65, 0x2f, 0x70, 0x6f, 0x69, 0x6e, 0x74, 0x65, 0x72, 0x5f, 0x66, 0x6c, 0x61, 0x67
        /*0046*/ 	.byte	0x67, 0x65, 0x64, 0x2e, 0x68, 0x70, 0x70, 0x00
	.type		$str$26,@object
	.size		$str$26,($str$25 - $str$26)
$str$26:
        /*004e*/ 	.byte	0x2f, 0x74, 0x6d, 0x70, 0x2f, 0x63, 0x75, 0x74, 0x6c, 0x61, 0x73, 0x73, 0x5f, 0x73, 0x77, 0x65
        /*005e*/ 	.byte	0x65, 0x70, 0x5f, 0x73, 0x72, 0x63, 0x2f, 0x69, 0x6e, 0x63, 0x6c, 0x75, 0x64, 0x65, 0x2f, 0x63
        /*006e*/ 	.byte	0x75, 0x74, 0x65, 0x2f, 0x61, 0x74, 0x6f, 0x6d, 0x2f, 0x63, 0x6f, 0x70, 0x79, 0x5f, 0x74, 0x72
        /*007e*/ 	.byte	0x61, 0x69, 0x74, 0x73, 0x5f, 0x73, 0x6d, 0x31, 0x30, 0x30, 0x2e, 0x68, 0x70, 0x70, 0x00
	.type		$str$25,@object
	.size		$str$25,(__unnamed_1 - $str$25)
$str$25:
        /*008d*/ 	.byte	0x28, 0x28, 0x75, 0x69, 0x6e, 0x74, 0x33, 0x32, 0x5f, 0x74, 0x28, 0x74, 0x68, 0x72, 0x65, 0x61
        /*009d*/ 	.byte	0x64, 0x49, 0x64, 0x78, 0x2e, 0x78, 0x29, 0x20, 0x2f, 0x20, 0x33, 0x32, 0x29, 0x20, 0x25, 0x20
        /*00ad*/ 	.byte	0x34, 0x29, 0x20, 0x3d, 0x3d, 0x20, 0x28, 0x28, 0x28, 0x74, 0x6d, 0x65, 0x6d, 0x5f, 0x61, 0x64
        /*00bd*/ 	.byte	0x64, 0x72, 0x20, 0x3e, 0x3e, 0x20, 0x31, 0x36, 0x29, 0x20, 0x2f, 0x20, 0x33, 0x32, 0x29, 0x20
        /*00cd*/ 	.byte	0x25, 0x20, 0x34, 0x29, 0x00
	.type		__unnamed_1,@object
	.size		__unnamed_1,(__unnamed_2 - __unnamed_1)
__unnamed_1:
        /*00d2*/ 	.byte	0x61, 0x75, 0x74, 0x6f, 0x20, 0x63, 0x75, 0x74, 0x65, 0x3a, 0x3a, 0x61, 0x73, 0x5f, 0x70, 0x6f
        /* <DEDUP_REMOVED lines=24> */
        /*0262*/ 	.byte	0x3e, 0x3e, 0x3e, 0x3e, 0x5d, 0x00
	.type		__unnamed_2,@object
	.size		__unnamed_2,(.L_2 - __unnamed_2)
__unnamed_2:
        /* <DEDUP_REMOVED lines=42> */
        /*0508*/ 	.byte	0x3e, 0x3e, 0x5d, 0x00
.L_2:


//--------------------- .nv.shared._ZN7cutlass13device_kernelINS_4gemm6kernel13GemmUniversalIN4cute5tupleIJiiiiEEENS1_10collective13CollectiveMmaINS1_35MainloopSm100TmaUmmaWarpSpecializedILi3ELi2ELi4ENS5_IJNS4_1CILi2EEESB_NSA_ILi1EEEEEEEENS5_IJNSA_ILi256EEENSA_ILi64EEENSA_ILi32EEEEEENS_6half_tENS5_IJlSC_lEEESJ_SK_NS4_8TiledMMAINS4_8MMA_AtomIJNS4_26SM100_MMA_F16BF16_2x1SM_SSISJ_SJ_fLi256ELi64ELNS4_4UMMA5MajorE0ELSP_0ELNSO_7ScaleInE0ELSQ_0EEEEEENS4_6LayoutINS5_IJSC_SC_SC_EEENS5_IJNSA_ILi0EEESV_SV_EEEEENS5_IJNS4_10UnderscoreESY_SY_EEEEENS4_28SM100_TMA_2SM_LOAD_MULTICASTENS4_14ComposedLayoutINS4_7SwizzleILi2ELi4ELi3EEENS4_18smem_ptr_flag_bitsILi16EEENST_INS5_IJNSA_ILi8EEESH_EEENS5_IJSH_SC_EEEEEEEvNS4_8identityENS4_18SM100_TMA_2SM_LOADES1B_vS1C_EENS_8epilogue10collective18CollectiveEpilogueINS1F_23Sm100TmaWarpSpecializedILi3ELi2ELi32ELb1ELb0EEEJNS5_IJNSA_ILi128EEESG_SH_EEENS5_IJNST_IS1K_SC_EENST_ISH_SC_EEEEESJ_SK_SJ_SK_NS1F_6fusion15FusionCallbacksIS1J_NS1P_17LinearCombinationISJ_fSJ_fLNS_15FloatRoundStyleE2EEES1L_S1O_JEEENS4_5SM1004TMEM4LOAD26SM100_TMEM_LOAD_32dp32b32xENS4_13SM90_TMA_LOADES1B_NS4_39AutoVectorizingCopyWithAssumedAlignmentILi128EEENS4_14SM90_TMA_STOREES1B_S21_S21_EEEvvEEEEvNT_6ParamsE --------------------------
	.section	.nv.shared._ZN7cutlass13device_kernelINS_4gemm6kernel13GemmUniversalIN4cute5tupleIJiiiiEEENS1_10collective13CollectiveMmaINS1_35MainloopSm100TmaUmmaWarpSpecializedILi3ELi2ELi4ENS5_IJNS4_1CILi2EEESB_NSA_ILi1EEEEEEEENS5_IJNSA_ILi256EEENSA_ILi64EEENSA_ILi32EEEEEENS_6half_tENS5_IJlSC_lEEESJ_SK_NS4_8TiledMMAINS4_8MMA_AtomIJNS4_26SM100_MMA_F16BF16_2x1SM_SSISJ_SJ_fLi256ELi64ELNS4_4UMMA5MajorE0ELSP_0ELNSO_7ScaleInE0ELSQ_0EEEEEENS4_6LayoutINS5_IJSC_SC_SC_EEENS5_IJNSA_ILi0EEESV_SV_EEEEENS5_IJNS4_10UnderscoreESY_SY_EEEEENS4_28SM100_TMA_2SM_LOAD_MULTICASTENS4_14ComposedLayoutINS4_7SwizzleILi2ELi4ELi3EEENS4_18smem_ptr_flag_bitsILi16EEENST_INS5_IJNSA_ILi8EEESH_EEENS5_IJSH_SC_EEEEEEEvNS4_8identityENS4_18SM100_TMA_2SM_LOADES1B_vS1C_EENS_8epilogue10collective18CollectiveEpilogueINS1F_23Sm100TmaWarpSpecializedILi3ELi2ELi32ELb1ELb0EEEJNS5_IJNSA_ILi128EEESG_SH_EEENS5_IJNST_IS1K_SC_EENST_ISH_SC_EEEEESJ_SK_SJ_SK_NS1F_6fusion15FusionCallbacksIS1J_NS1P_17LinearCombinationISJ_fSJ_fLNS_15FloatRoundStyleE2EEES1L_S1O_JEEENS4_5SM1004TMEM4LOAD26SM100_TMEM_LOAD_32dp32b32xENS4_13SM90_TMA_LOADES1B_NS4_39AutoVectorizingCopyWithAssumedAlignmentILi128EEENS4_14SM90_TMA_STOREES1B_S21_S21_EEEvvEEEEvNT_6ParamsE,"aw",@nobits
	.sectionflags	@""
	.align	16
	.zero		1024


//--------------------- .nv.shared.reserved.0     --------------------------
	.section	.nv.shared.reserved.0,"aw",@nobits
	.weak		__nv_reservedSMEM_offset_0_alias
	.size		__nv_reservedSMEM_offset_0_alias, 0, 64
	.other		__nv_reservedSMEM_offset_0_alias,@"STO_CUDA_RESERVED_SHARED STV_DEFAULT"
__nv_reservedSMEM_offset_0_alias:
	.zero		0
.nv.shared.reserved.0:
	.zero		64
	.weak		__nv_reservedSMEM_tcgen05_partition
	.type		__nv_reservedSMEM_tcgen05_partition,@object
	.size		__nv_reservedSMEM_tcgen05_partition,(.L_0 - __nv_reservedSMEM_tcgen05_partition)
__nv_reservedSMEM_tcgen05_partition:
	.zero		32
.L_0:


//--------------------- .nv.global                --------------------------
	.section	.nv.global,"aw",@nobits
.nv.global:
	.type		_ZN39_INTERNAL_636d4048_4_k_cu_2f07a6ab_66664cute1_E,@object
	.size		_ZN39_INTERNAL_636d4048_4_k_cu_2f07a6ab_66664cute1_E,(_ZN39_INTERNAL_636d4048_4_k_cu_2f07a6ab_66664cuda3std3__45__cpo6cbeginE - _ZN39_INTERNAL_636d4048_4_k_cu_2f07a6ab_66664cute1_E)
_ZN39_INTERNAL_636d4048_4_k_cu_2f07a6ab_66664cute1_E:
	.zero		1
	.type		_ZN39_INTERNAL_636d4048_4_k_cu_2f07a6ab_66664cuda3std3__45__cpo6cbeginE,@object
	.size		_ZN39_INTERNAL_636d4048_4_k_cu_2f07a6ab_66664cuda3std3__45__cpo6cbeginE,(_ZN39_INTERNAL_636d4048_4_k_cu_2f07a6ab_66664cuda3std3__48in_placeE - _ZN39_INTERNAL_636d4048_4_k_cu_2f07a6ab_66664cuda3std3__45__cpo6cbeginE)
_ZN39_INTERNAL_636d4048_4_k_cu_2f07a6ab_66664cuda3std3__45__cpo6cbeginE:
	.zero		1
	.type		_ZN39_INTERNAL_636d4048_4_k_cu_2f07a6ab_66664cuda3std3__48in_placeE,@object
	.size		_ZN39_INTERNAL_636d4048_4_k_cu_2f07a6ab_66664cuda3std3__48in_placeE,(_ZN39_INTERNAL_636d4048_4_k_cu_2f07a6ab_66664cuda3std6ranges3__45__cpo9iter_moveE - _ZN39_INTERNAL_636d4048_4_k_cu_2f07a6ab_66664cuda3std3__48in_placeE)
_ZN39_INTERNAL_636d4048_4_k_cu_2f07a6ab_66664cuda3std3__48in_placeE:
	.zero		1
	.type		_ZN39_INTERNAL_636d4048_4_k_cu_2f07a6ab_66664cuda3std6ranges3__45__cpo9iter_moveE,@object
	.size		_ZN39_INTERNAL_636d4048_4_k_cu_2f07a6ab_66664cuda3std6ranges3__45__cpo9iter_moveE,(_ZN39_INTERNAL_636d4048_4_k_cu_2f07a6ab_66664cuda3std3__45__cpo5beginE - _ZN39_INTERNAL_636d4048_4_k_cu_2f07a6ab_66664cuda3std6ranges3__45__cpo9iter_moveE)
_ZN39_INTERNAL_636d4048_4_k_cu_2f07a6ab_66664cuda3std6ranges3__45__cpo9iter_moveE:
	.zero		1
	.type		_ZN39_INTERNAL_636d4048_4_k_cu_2f07a6ab_66664cuda3std3__45__cpo5beginE,@object
	.size		_ZN39_INTERNAL_636d4048_4_k_cu_2f07a6ab_66664cuda3std3__45__cpo5beginE,(_ZN39_INTERNAL_636d4048_4_k_cu_2f07a6ab_66664cuda3std3__441_GLOBAL__N__636d4048_4_k_cu_2f07a6ab_66666ignoreE - _ZN39_INTERNAL_636d4048_4_k_cu_2f07a6ab_66664cuda3std3__45__cpo5beginE)
_ZN39_INTERNAL_636d4048_4_k_cu_2f07a6ab_66664cuda3std3__45__cpo5beginE:
	.zero		1
	.type		_ZN39_INTERNAL_636d4048_4_k_cu_2f07a6ab_66664cuda3std3__441_GLOBAL__N__636d4048_4_k_cu_2f07a6ab_66666ignoreE,@object
	.size		_ZN39_INTERNAL_636d4048_4_k_cu_2f07a6ab_66664cuda3std3__441_GLOBAL__N__636d4048_4_k_cu_2f07a6ab_66666ignoreE,(_ZN39_INTERNAL_636d4048_4_k_cu_2f07a6ab_66664cute7productE - _ZN39_INTERNAL_636d4048_4_k_cu_2f07a6ab_66664cuda3std3__441_GLOBAL__N__636d4048_4_k_cu_2f07a6ab_66666ignoreE)
_ZN39_INTERNAL_636d4048_4_k_cu_2f07a6ab_66664cuda3std3__441_GLOBAL__N__636d4048_4_k_cu_2f07a6ab_66666ignoreE:
	.zero		1
	.type		_ZN39_INTERNAL_636d4048_4_k_cu_2f07a6ab_66664cute7productE,@object
	.size		_ZN39_INTERNAL_636d4048_4_k_cu_2f07a6ab_66664cute7productE,(_ZN39_INTERNAL_636d4048_4_k_cu_2f07a6ab_66664cuda3std3__45__cpo3endE - _ZN39_INTERNAL_636d4048_4_k_cu_2f07a6ab_66664cute7productE)
_ZN39_INTERNAL_636d4048_4_k_cu_2f07a6ab_66664cute7productE:
	.zero		1
	.type		_ZN39_INTERNAL_636d4048_4_k_cu_2f07a6ab_66664cuda3std3__45__cpo3endE,@object
	.size		_ZN39_INTERNAL_636d4048_4_k_cu_2f07a6ab_66664cuda3std3__45__cpo3endE,(_ZN39_INTERNAL_636d4048_4_k_cu_2f07a6ab_66664cuda3std3__419piecewise_constructE - _ZN39_INTERNAL_636d4048_4_k_cu_2f07a6ab_66664cuda3std3__45__cpo3endE)
_ZN39_INTERNAL_636d4048_4_k_cu_2f07a6ab_66664cuda3std3__45__cpo3endE:
	.zero		1
	.type		_ZN39_INTERNAL_636d4048_4_k_cu_2f07a6ab_66664cuda3std3__419piecewise_constructE,@object
	.size		_ZN39_INTERNAL_636d4048_4_k_cu_2f07a6ab_66664cuda3std3__419piecewise_constructE,(_ZN39_INTERNAL_636d4048_4_k_cu_2f07a6ab_66664cuda3std3__45__cpo4cendE - _ZN39_INTERNAL_636d4048_4_k_cu_2f07a6ab_66664cuda3std3__419piecewise_constructE)
_ZN39_INTERNAL_636d4048_4_k_cu_2f07a6ab_66664cuda3std3__419piecewise_constructE:
	.zero		1
	.type		_ZN39_INTERNAL_636d4048_4_k_cu_2f07a6ab_66664cuda3std3__45__cpo4cendE,@object
	.size		_ZN39_INTERNAL_636d4048_4_k_cu_2f07a6ab_66664cuda3std3__45__cpo4cendE,(_ZN39_INTERNAL_636d4048_4_k_cu_2f07a6ab_66664cuda3std6ranges3__45__cpo4swapE - _ZN39_INTERNAL_636d4048_4_k_cu_2f07a6ab_66664cuda3std3__45__cpo4cendE)
_ZN39_INTERNAL_636d4048_4_k_cu_2f07a6ab_66664cuda3std3__45__cpo4cendE:
	.zero		1
	.type		_ZN39_INTERNAL_636d4048_4_k_cu_2f07a6ab_66664cuda3std6ranges3__45__cpo4swapE,@object
	.size		_ZN39_INTERNAL_636d4048_4_k_cu_2f07a6ab_66664cuda3std6ranges3__45__cpo4swapE,(.L_10 - _ZN39_INTERNAL_636d4048_4_k_cu_2f07a6ab_66664cuda3std6ranges3__45__cpo4swapE)
_ZN39_INTERNAL_636d4048_4_k_cu_2f07a6ab_66664cuda3std6ranges3__45__cpo4swapE:
	.zero		1
.L_10:


//--------------------- .nv.constant0._ZN7cutlass13device_kernelINS_4gemm6kernel13GemmUniversalIN4cute5tupleIJiiiiEEENS1_10collective13CollectiveMmaINS1_35MainloopSm100TmaUmmaWarpSpecializedILi3ELi2ELi4ENS5_IJNS4_1CILi2EEESB_NSA_ILi1EEEEEEEENS5_IJNSA_ILi256EEENSA_ILi64EEENSA_ILi32EEEEEENS_6half_tENS5_IJlSC_lEEESJ_SK_NS4_8TiledMMAINS4_8MMA_AtomIJNS4_26SM100_MMA_F16BF16_2x1SM_SSISJ_SJ_fLi256ELi64ELNS4_4UMMA5MajorE0ELSP_0ELNSO_7ScaleInE0ELSQ_0EEEEEENS4_6LayoutINS5_IJSC_SC_SC_EEENS5_IJNSA_ILi0EEESV_SV_EEEEENS5_IJNS4_10UnderscoreESY_SY_EEEEENS4_28SM100_TMA_2SM_LOAD_MULTICASTENS4_14ComposedLayoutINS4_7SwizzleILi2ELi4ELi3EEENS4_18smem_ptr_flag_bitsILi16EEENST_INS5_IJNSA_ILi8EEESH_EEENS5_IJSH_SC_EEEEEEEvNS4_8identityENS4_18SM100_TMA_2SM_LOADES1B_vS1C_EENS_8epilogue10collective18CollectiveEpilogueINS1F_23Sm100TmaWarpSpecializedILi3ELi2ELi32ELb1ELb0EEEJNS5_IJNSA_ILi128EEESG_SH_EEENS5_IJNST_IS1K_SC_EENST_ISH_SC_EEEEESJ_SK_SJ_SK_NS1F_6fusion15FusionCallbacksIS1J_NS1P_17LinearCombinationISJ_fSJ_fLNS_15FloatRoundStyleE2EEES1L_S1O_JEEENS4_5SM1004TMEM4LOAD26SM100_TMEM_LOAD_32dp32b32xENS4_13SM90_TMA_LOADES1B_NS4_39AutoVectorizingCopyWithAssumedAlignmentILi128EEENS4_14SM90_TMA_STOREES1B_S21_S21_EEEvvEEEEvNT_6ParamsE --------------------------
	.section	.nv.constant0._ZN7cutlass13device_kernelINS_4gemm6kernel13GemmUniversalIN4cute5tupleIJiiiiEEENS1_10collective13CollectiveMmaINS1_35MainloopSm100TmaUmmaWarpSpecializedILi3ELi2ELi4ENS5_IJNS4_1CILi2EEESB_NSA_ILi1EEEEEEEENS5_IJNSA_ILi256EEENSA_ILi64EEENSA_ILi32EEEEEENS_6half_tENS5_IJlSC_lEEESJ_SK_NS4_8TiledMMAINS4_8MMA_AtomIJNS4_26SM100_MMA_F16BF16_2x1SM_SSISJ_SJ_fLi256ELi64ELNS4_4UMMA5MajorE0ELSP_0ELNSO_7ScaleInE0ELSQ_0EEEEEENS4_6LayoutINS5_IJSC_SC_SC_EEENS5_IJNSA_ILi0EEESV_SV_EEEEENS5_IJNS4_10UnderscoreESY_SY_EEEEENS4_28SM100_TMA_2SM_LOAD_MULTICASTENS4_14ComposedLayoutINS4_7SwizzleILi2ELi4ELi3EEENS4_18smem_ptr_flag_bitsILi16EEENST_INS5_IJNSA_ILi8EEESH_EEENS5_IJSH_SC_EEEEEEEvNS4_8identityENS4_18SM100_TMA_2SM_LOADES1B_vS1C_EENS_8epilogue10collective18CollectiveEpilogueINS1F_23Sm100TmaWarpSpecializedILi3ELi2ELi32ELb1ELb0EEEJNS5_IJNSA_ILi128EEESG_SH_EEENS5_IJNST_IS1K_SC_EENST_ISH_SC_EEEEESJ_SK_SJ_SK_NS1F_6fusion15FusionCallbacksIS1J_NS1P_17LinearCombinationISJ_fSJ_fLNS_15FloatRoundStyleE2EEES1L_S1O_JEEENS4_5SM1004TMEM4LOAD26SM100_TMEM_LOAD_32dp32b32xENS4_13SM90_TMA_LOADES1B_NS4_39AutoVectorizingCopyWithAssumedAlignmentILi128EEENS4_14SM90_TMA_STOREES1B_S21_S21_EEEvvEEEEvNT_6ParamsE,"a",@progbits
	.sectionflags	@""
	.align	4
.nv.constant0._ZN7cutlass13device_kernelINS_4gemm6kernel13GemmUniversalIN4cute5tupleIJiiiiEEENS1_10collective13CollectiveMmaINS1_35MainloopSm100TmaUmmaWarpSpecializedILi3ELi2ELi4ENS5_IJNS4_1CILi2EEESB_NSA_ILi1EEEEEEEENS5_IJNSA_ILi256EEENSA_ILi64EEENSA_ILi32EEEEEENS_6half_tENS5_IJlSC_lEEESJ_SK_NS4_8TiledMMAINS4_8MMA_AtomIJNS4_26SM100_MMA_F16BF16_2x1SM_SSISJ_SJ_fLi256ELi64ELNS4_4UMMA5MajorE0ELSP_0ELNSO_7ScaleInE0ELSQ_0EEEEEENS4_6LayoutINS5_IJSC_SC_SC_EEENS5_IJNSA_ILi0EEESV_SV_EEEEENS5_IJNS4_10UnderscoreESY_SY_EEEEENS4_28SM100_TMA_2SM_LOAD_MULTICASTENS4_14ComposedLayoutINS4_7SwizzleILi2ELi4ELi3EEENS4_18smem_ptr_flag_bitsILi16EEENST_INS5_IJNSA_ILi8EEESH_EEENS5_IJSH_SC_EEEEEEEvNS4_8identityENS4_18SM100_TMA_2SM_LOADES1B_vS1C_EENS_8epilogue10collective18CollectiveEpilogueINS1F_23Sm100TmaWarpSpecializedILi3ELi2ELi32ELb1ELb0EEEJNS5_IJNSA_ILi128EEESG_SH_EEENS5_IJNST_IS1K_SC_EENST_ISH_SC_EEEEESJ_SK_SJ_SK_NS1F_6fusion15FusionCallbacksIS1J_NS1P_17LinearCombinationISJ_fSJ_fLNS_15FloatRoundStyleE2EEES1L_S1O_JEEENS4_5SM1004TMEM4LOAD26SM100_TMEM_LOAD_32dp32b32xENS4_13SM90_TMA_LOADES1B_NS4_39AutoVectorizingCopyWithAssumedAlignmentILi128EEENS4_14SM90_TMA_STOREES1B_S21_S21_EEEvvEEEEvNT_6ParamsE:
	.zero		2944


//--------------------- SYMBOLS --------------------------

	.type		.nv.reservedSmem.offset0,@object
	.size		.nv.reservedSmem.offset0,0x4
	.type		.nv.reservedSmem.cap,@object
	.size		.nv.reservedSmem.cap,0x4
	.type		__assertfail,@function
